//
// Generated by NVIDIA NVVM Compiler
//
// Compiler Build ID: CL-36424714
// Cuda compilation tools, release 13.0, V13.0.88
// Based on NVVM 20.0.0
//

.version 9.0
.target sm_100
.address_size 64

	// .globl	_Z17calculateAsteroidPdS_S_S_S_i
.func  (.param .b64 func_retval0) __internal_accurate_pow
(
	.param .b64 __internal_accurate_pow_param_0
)
;

.visible .entry _Z17calculateAsteroidPdS_S_S_S_i(
	.param .u64 .ptr .align 1 _Z17calculateAsteroidPdS_S_S_S_i_param_0,
	.param .u64 .ptr .align 1 _Z17calculateAsteroidPdS_S_S_S_i_param_1,
	.param .u64 .ptr .align 1 _Z17calculateAsteroidPdS_S_S_S_i_param_2,
	.param .u64 .ptr .align 1 _Z17calculateAsteroidPdS_S_S_S_i_param_3,
	.param .u64 .ptr .align 1 _Z17calculateAsteroidPdS_S_S_S_i_param_4,
	.param .u32 _Z17calculateAsteroidPdS_S_S_S_i_param_5
)
{
	.reg .pred 	%p<39>;
	.reg .b32 	%r<48>;
	.reg .b64 	%rd<33>;
	.reg .b64 	%fd<94>;

	ld.param.u64 	%rd13, [_Z17calculateAsteroidPdS_S_S_S_i_param_0];
	ld.param.u64 	%rd14, [_Z17calculateAsteroidPdS_S_S_S_i_param_1];
	ld.param.u64 	%rd15, [_Z17calculateAsteroidPdS_S_S_S_i_param_4];
	ld.param.u32 	%r14, [_Z17calculateAsteroidPdS_S_S_S_i_param_5];
	cvta.to.global.u64 	%rd32, %rd15;
	cvta.to.global.u64 	%rd2, %rd14;
	cvta.to.global.u64 	%rd3, %rd13;
	mov.u32 	%r1, %tid.x;
	setp.ge.s32 	%p2, %r1, %r14;
	mov.f64 	%fd90, 0d0000000000000000;
	mov.f64 	%fd91, %fd90;
	@%p2 bra 	$L__BB0_20;
	mov.f64 	%fd37, 0d4000000000000000;
	{
	.reg .b32 %temp; 
	mov.b64 	{%temp, %r2}, %fd37;
	}
	and.b32  	%r3, %r2, 2146435072;
	setp.eq.s32 	%p3, %r3, 1062207488;
	setp.lt.s32 	%p4, %r2, 0;
	selp.b32 	%r4, 0, 2146435072, %p4;
	and.b32  	%r15, %r2, 2147483647;
	setp.ne.s32 	%p5, %r15, 1071644672;
	and.pred  	%p1, %p3, %p5;
	mul.wide.u32 	%rd16, %r1, 8;
	add.s64 	%rd4, %rd32, %rd16;
	neg.s32 	%r47, %r14;
	neg.s32 	%r46, %r1;
	mov.f64 	%fd91, 0d0000000000000000;
	mov.u64 	%rd30, %rd3;
	mov.u64 	%rd31, %rd2;
	mov.f64 	%fd90, %fd91;
$L__BB0_2:
	setp.eq.s32 	%p6, %r46, 0;
	@%p6 bra 	$L__BB0_19;
	setp.lt.s32 	%p7, %r2, 0;
	setp.eq.s32 	%p8, %r3, 1062207488;
	mul.wide.u32 	%rd17, %r1, 8;
	add.s64 	%rd18, %rd3, %rd17;
	ld.global.f64 	%fd3, [%rd18];
	ld.global.f64 	%fd4, [%rd30];
	sub.f64 	%fd5, %fd3, %fd4;
	{
	.reg .b32 %temp; 
	mov.b64 	{%temp, %r9}, %fd5;
	}
	abs.f64 	%fd6, %fd5;
	{ // callseq 0, 0
	.param .b64 param0;
	st.param.f64 	[param0], %fd6;
	.param .b64 retval0;
	call.uni (retval0), 
	__internal_accurate_pow, 
	(
	param0
	);
	ld.param.f64 	%fd38, [retval0];
	} // callseq 0
	setp.lt.s32 	%p10, %r9, 0;
	neg.f64 	%fd40, %fd38;
	selp.f64 	%fd41, %fd40, %fd38, %p8;
	selp.f64 	%fd42, %fd41, %fd38, %p10;
	setp.eq.f64 	%p11, %fd5, 0d0000000000000000;
	selp.b32 	%r16, %r9, 0, %p8;
	or.b32  	%r17, %r16, 2146435072;
	selp.b32 	%r18, %r17, %r16, %p7;
	mov.b32 	%r19, 0;
	mov.b64 	%fd43, {%r19, %r18};
	selp.f64 	%fd87, %fd43, %fd42, %p11;
	add.f64 	%fd44, %fd5, 0d4000000000000000;
	{
	.reg .b32 %temp; 
	mov.b64 	{%temp, %r20}, %fd44;
	}
	and.b32  	%r21, %r20, 2146435072;
	setp.ne.s32 	%p12, %r21, 2146435072;
	@%p12 bra 	$L__BB0_8;
	setp.num.f64 	%p13, %fd5, %fd5;
	@%p13 bra 	$L__BB0_6;
	mov.f64 	%fd45, 0d4000000000000000;
	add.rn.f64 	%fd87, %fd5, %fd45;
	bra.uni 	$L__BB0_8;
$L__BB0_6:
	setp.neu.f64 	%p14, %fd6, 0d7FF0000000000000;
	@%p14 bra 	$L__BB0_8;
	or.b32  	%r22, %r4, -2147483648;
	selp.b32 	%r23, %r22, %r4, %p1;
	selp.b32 	%r24, %r23, %r4, %p10;
	mov.b32 	%r25, 0;
	mov.b64 	%fd87, {%r25, %r24};
$L__BB0_8:
	setp.eq.f64 	%p19, %fd5, 0d3FF0000000000000;
	selp.f64 	%fd11, 0d3FF0000000000000, %fd87, %p19;
	mul.wide.u32 	%rd19, %r1, 8;
	add.s64 	%rd20, %rd2, %rd19;
	ld.global.f64 	%fd12, [%rd20];
	ld.global.f64 	%fd13, [%rd31];
	sub.f64 	%fd14, %fd12, %fd13;
	{
	.reg .b32 %temp; 
	mov.b64 	{%temp, %r10}, %fd14;
	}
	abs.f64 	%fd15, %fd14;
	{ // callseq 1, 0
	.param .b64 param0;
	st.param.f64 	[param0], %fd15;
	.param .b64 retval0;
	call.uni (retval0), 
	__internal_accurate_pow, 
	(
	param0
	);
	ld.param.f64 	%fd46, [retval0];
	} // callseq 1
	setp.lt.s32 	%p20, %r10, 0;
	neg.f64 	%fd48, %fd46;
	selp.f64 	%fd49, %fd48, %fd46, %p8;
	selp.f64 	%fd50, %fd49, %fd46, %p20;
	setp.eq.f64 	%p21, %fd14, 0d0000000000000000;
	selp.b32 	%r26, %r10, 0, %p8;
	or.b32  	%r27, %r26, 2146435072;
	selp.b32 	%r28, %r27, %r26, %p7;
	mov.b32 	%r29, 0;
	mov.b64 	%fd51, {%r29, %r28};
	selp.f64 	%fd88, %fd51, %fd50, %p21;
	add.f64 	%fd52, %fd14, 0d4000000000000000;
	{
	.reg .b32 %temp; 
	mov.b64 	{%temp, %r30}, %fd52;
	}
	and.b32  	%r31, %r30, 2146435072;
	setp.ne.s32 	%p22, %r31, 2146435072;
	@%p22 bra 	$L__BB0_13;
	setp.num.f64 	%p23, %fd14, %fd14;
	@%p23 bra 	$L__BB0_11;
	mov.f64 	%fd53, 0d4000000000000000;
	add.rn.f64 	%fd88, %fd14, %fd53;
	bra.uni 	$L__BB0_13;
$L__BB0_11:
	setp.neu.f64 	%p24, %fd15, 0d7FF0000000000000;
	@%p24 bra 	$L__BB0_13;
	or.b32  	%r32, %r4, -2147483648;
	selp.b32 	%r33, %r32, %r4, %p1;
	selp.b32 	%r34, %r33, %r4, %p20;
	mov.b32 	%r35, 0;
	mov.b64 	%fd88, {%r35, %r34};
$L__BB0_13:
	setp.eq.f64 	%p29, %fd14, 0d3FF0000000000000;
	selp.f64 	%fd54, 0d3FF0000000000000, %fd88, %p29;
	add.f64 	%fd20, %fd11, %fd54;
	sqrt.rn.f64 	%fd21, %fd20;
	ld.global.f64 	%fd22, [%rd4];
	ld.global.f64 	%fd23, [%rd32];
	{
	.reg .b32 %temp; 
	mov.b64 	{%temp, %r11}, %fd21;
	}
	abs.f64 	%fd24, %fd21;
	{ // callseq 2, 0
	.param .b64 param0;
	st.param.f64 	[param0], %fd24;
	.param .b64 retval0;
	call.uni (retval0), 
	__internal_accurate_pow, 
	(
	param0
	);
	ld.param.f64 	%fd55, [retval0];
	} // callseq 2
	setp.lt.s32 	%p30, %r11, 0;
	neg.f64 	%fd57, %fd55;
	selp.f64 	%fd58, %fd57, %fd55, %p8;
	selp.f64 	%fd59, %fd58, %fd55, %p30;
	setp.eq.f64 	%p31, %fd20, 0d0000000000000000;
	selp.b32 	%r36, %r11, 0, %p8;
	or.b32  	%r37, %r36, 2146435072;
	selp.b32 	%r38, %r37, %r36, %p7;
	mov.b32 	%r39, 0;
	mov.b64 	%fd60, {%r39, %r38};
	selp.f64 	%fd89, %fd60, %fd59, %p31;
	add.f64 	%fd61, %fd21, 0d4000000000000000;
	{
	.reg .b32 %temp; 
	mov.b64 	{%temp, %r40}, %fd61;
	}
	and.b32  	%r41, %r40, 2146435072;
	setp.ne.s32 	%p32, %r41, 2146435072;
	@%p32 bra 	$L__BB0_18;
	setp.ge.f64 	%p33, %fd20, 0d0000000000000000;
	@%p33 bra 	$L__BB0_16;
	mov.f64 	%fd62, 0d4000000000000000;
	add.rn.f64 	%fd89, %fd21, %fd62;
	bra.uni 	$L__BB0_18;
$L__BB0_16:
	setp.neu.f64 	%p34, %fd24, 0d7FF0000000000000;
	@%p34 bra 	$L__BB0_18;
	or.b32  	%r42, %r4, -2147483648;
	selp.b32 	%r43, %r42, %r4, %p1;
	selp.b32 	%r44, %r43, %r4, %p30;
	mov.b32 	%r45, 0;
	mov.b64 	%fd89, {%r45, %r44};
$L__BB0_18:
	setp.eq.f64 	%p36, %fd21, 0d3FF0000000000000;
	selp.f64 	%fd63, 0d3FF0000000000000, %fd89, %p36;
	mul.f64 	%fd64, %fd22, 0d3DD25868F4DEAE16;
	mul.f64 	%fd65, %fd64, %fd23;
	div.rn.f64 	%fd66, %fd65, %fd63;
	sub.f64 	%fd67, %fd4, %fd3;
	mul.f64 	%fd68, %fd66, %fd67;
	div.rn.f64 	%fd69, %fd68, %fd21;
	div.rn.f64 	%fd70, %fd69, %fd22;
	sub.f64 	%fd71, %fd13, %fd12;
	mul.f64 	%fd72, %fd66, %fd71;
	div.rn.f64 	%fd73, %fd72, %fd21;
	div.rn.f64 	%fd74, %fd73, %fd22;
	add.f64 	%fd90, %fd90, %fd70;
	add.f64 	%fd91, %fd91, %fd74;
$L__BB0_19:
	add.s32 	%r47, %r47, 1;
	setp.ne.s32 	%p37, %r47, 0;
	add.s32 	%r46, %r46, 1;
	add.s64 	%rd32, %rd32, 8;
	add.s64 	%rd31, %rd31, 8;
	add.s64 	%rd30, %rd30, 8;
	@%p37 bra 	$L__BB0_2;
$L__BB0_20:
	setp.ge.s32 	%p38, %r1, %r14;
	bar.sync 	0;
	@%p38 bra 	$L__BB0_22;
	ld.param.u64 	%rd29, [_Z17calculateAsteroidPdS_S_S_S_i_param_3];
	ld.param.u64 	%rd28, [_Z17calculateAsteroidPdS_S_S_S_i_param_2];
	cvta.to.global.u64 	%rd21, %rd28;
	mul.wide.u32 	%rd22, %r1, 8;
	add.s64 	%rd23, %rd21, %rd22;
	ld.global.f64 	%fd75, [%rd23];
	add.f64 	%fd76, %fd90, %fd75;
	st.global.f64 	[%rd23], %fd76;
	cvta.to.global.u64 	%rd24, %rd29;
	add.s64 	%rd25, %rd24, %rd22;
	ld.global.f64 	%fd77, [%rd25];
	add.f64 	%fd78, %fd91, %fd77;
	st.global.f64 	[%rd25], %fd78;
	ld.global.f64 	%fd79, [%rd23];
	add.s64 	%rd26, %rd3, %rd22;
	ld.global.f64 	%fd80, [%rd26];
	add.f64 	%fd81, %fd79, %fd80;
	st.global.f64 	[%rd26], %fd81;
	ld.global.f64 	%fd82, [%rd25];
	add.s64 	%rd27, %rd2, %rd22;
	ld.global.f64 	%fd83, [%rd27];
	add.f64 	%fd84, %fd82, %fd83;
	st.global.f64 	[%rd27], %fd84;
$L__BB0_22:
	ret;

}
.func  (.param .b64 func_retval0) __internal_accurate_pow(
	.param .b64 __internal_accurate_pow_param_0
)
{
	.reg .pred 	%p<8>;
	.reg .b32 	%r<49>;
	.reg .b32 	%f<3>;
	.reg .b64 	%fd<109>;

	ld.param.f64 	%fd10, [__internal_accurate_pow_param_0];
	{
	.reg .b32 %temp; 
	mov.b64 	{%temp, %r46}, %fd10;
	}
	{
	.reg .b32 %temp; 
	mov.b64 	{%r45, %temp}, %fd10;
	}
	shr.u32 	%r47, %r46, 20;
	setp.gt.u32 	%p1, %r46, 1048575;
	@%p1 bra 	$L__BB1_2;
	mul.f64 	%fd11, %fd10, 0d4350000000000000;
	{
	.reg .b32 %temp; 
	mov.b64 	{%temp, %r46}, %fd11;
	}
	{
	.reg .b32 %temp; 
	mov.b64 	{%r45, %temp}, %fd11;
	}
	shr.u32 	%r16, %r46, 20;
	add.s32 	%r47, %r16, -54;
$L__BB1_2:
	add.s32 	%r48, %r47, -1023;
	and.b32  	%r17, %r46, -2146435073;
	or.b32  	%r18, %r17, 1072693248;
	mov.b64 	%fd107, {%r45, %r18};
	setp.lt.u32 	%p2, %r18, 1073127583;
	@%p2 bra 	$L__BB1_4;
	{
	.reg .b32 %temp; 
	mov.b64 	{%r19, %temp}, %fd107;
	}
	{
	.reg .b32 %temp; 
	mov.b64 	{%temp, %r20}, %fd107;
	}
	add.s32 	%r21, %r20, -1048576;
	mov.b64 	%fd107, {%r19, %r21};
	add.s32 	%r48, %r47, -1022;
$L__BB1_4:
	add.f64 	%fd12, %fd107, 0dBFF0000000000000;
	add.f64 	%fd13, %fd107, 0d3FF0000000000000;
	rcp.approx.ftz.f64 	%fd14, %fd13;
	neg.f64 	%fd15, %fd13;
	fma.rn.f64 	%fd16, %fd15, %fd14, 0d3FF0000000000000;
	fma.rn.f64 	%fd17, %fd16, %fd16, %fd16;
	fma.rn.f64 	%fd18, %fd17, %fd14, %fd14;
	mul.f64 	%fd19, %fd12, %fd18;
	fma.rn.f64 	%fd20, %fd12, %fd18, %fd19;
	mul.f64 	%fd21, %fd20, %fd20;
	fma.rn.f64 	%fd22, %fd21, 0d3EB0F5FF7D2CAFE2, 0d3ED0F5D241AD3B5A;
	fma.rn.f64 	%fd23, %fd22, %fd21, 0d3EF3B20A75488A3F;
	fma.rn.f64 	%fd24, %fd23, %fd21, 0d3F1745CDE4FAECD5;
	fma.rn.f64 	%fd25, %fd24, %fd21, 0d3F3C71C7258A578B;
	fma.rn.f64 	%fd26, %fd25, %fd21, 0d3F6249249242B910;
	fma.rn.f64 	%fd27, %fd26, %fd21, 0d3F89999999999DFB;
	sub.f64 	%fd28, %fd12, %fd20;
	add.f64 	%fd29, %fd28, %fd28;
	neg.f64 	%fd30, %fd20;
	fma.rn.f64 	%fd31, %fd30, %fd12, %fd29;
	mul.f64 	%fd32, %fd18, %fd31;
	fma.rn.f64 	%fd33, %fd21, %fd27, 0d3FB5555555555555;
	mov.f64 	%fd34, 0d3FB5555555555555;
	sub.f64 	%fd35, %fd34, %fd33;
	fma.rn.f64 	%fd36, %fd21, %fd27, %fd35;
	add.f64 	%fd37, %fd36, 0dBC46A4CB00B9E7B0;
	add.f64 	%fd38, %fd33, %fd37;
	sub.f64 	%fd39, %fd33, %fd38;
	add.f64 	%fd40, %fd37, %fd39;
	mul.rn.f64 	%fd41, %fd20, %fd20;
	neg.f64 	%fd42, %fd41;
	fma.rn.f64 	%fd43, %fd20, %fd20, %fd42;
	{
	.reg .b32 %temp; 
	mov.b64 	{%r22, %temp}, %fd32;
	}
	{
	.reg .b32 %temp; 
	mov.b64 	{%temp, %r23}, %fd32;
	}
	add.s32 	%r24, %r23, 1048576;
	mov.b64 	%fd44, {%r22, %r24};
	fma.rn.f64 	%fd45, %fd20, %fd44, %fd43;
	mul.rn.f64 	%fd46, %fd41, %fd20;
	neg.f64 	%fd47, %fd46;
	fma.rn.f64 	%fd48, %fd41, %fd20, %fd47;
	fma.rn.f64 	%fd49, %fd41, %fd32, %fd48;
	fma.rn.f64 	%fd50, %fd45, %fd20, %fd49;
	mul.rn.f64 	%fd51, %fd38, %fd46;
	neg.f64 	%fd52, %fd51;
	fma.rn.f64 	%fd53, %fd38, %fd46, %fd52;
	fma.rn.f64 	%fd54, %fd38, %fd50, %fd53;
	fma.rn.f64 	%fd55, %fd40, %fd46, %fd54;
	add.f64 	%fd56, %fd51, %fd55;
	sub.f64 	%fd57, %fd51, %fd56;
	add.f64 	%fd58, %fd55, %fd57;
	add.f64 	%fd59, %fd20, %fd56;
	sub.f64 	%fd60, %fd20, %fd59;
	add.f64 	%fd61, %fd56, %fd60;
	add.f64 	%fd62, %fd58, %fd61;
	add.f64 	%fd63, %fd32, %fd62;
	add.f64 	%fd64, %fd59, %fd63;
	sub.f64 	%fd65, %fd59, %fd64;
	add.f64 	%fd66, %fd63, %fd65;
	xor.b32  	%r25, %r48, -2147483648;
	mov.b32 	%r26, 1127219200;
	mov.b64 	%fd67, {%r25, %r26};
	mov.b32 	%r27, -2147483648;
	mov.b64 	%fd68, {%r27, %r26};
	sub.f64 	%fd69, %fd67, %fd68;
	fma.rn.f64 	%fd70, %fd69, 0d3FE62E42FEFA39EF, %fd64;
	fma.rn.f64 	%fd71, %fd69, 0dBFE62E42FEFA39EF, %fd70;
	sub.f64 	%fd72, %fd71, %fd64;
	sub.f64 	%fd73, %fd66, %fd72;
	fma.rn.f64 	%fd74, %fd69, 0d3C7ABC9E3B39803F, %fd73;
	add.f64 	%fd75, %fd70, %fd74;
	sub.f64 	%fd76, %fd70, %fd75;
	add.f64 	%fd77, %fd74, %fd76;
	mov.f64 	%fd78, 0d4000000000000000;
	{
	.reg .b32 %temp; 
	mov.b64 	{%temp, %r28}, %fd78;
	}
	{
	.reg .b32 %temp; 
	mov.b64 	{%r29, %temp}, %fd78;
	}
	shl.b32 	%r30, %r28, 1;
	setp.gt.u32 	%p3, %r30, -33554433;
	and.b32  	%r31, %r28, -15728641;
	selp.b32 	%r32, %r31, %r28, %p3;
	mov.b64 	%fd79, {%r29, %r32};
	mul.rn.f64 	%fd80, %fd75, %fd79;
	neg.f64 	%fd81, %fd80;
	fma.rn.f64 	%fd82, %fd75, %fd79, %fd81;
	fma.rn.f64 	%fd83, %fd77, %fd79, %fd82;
	add.f64 	%fd4, %fd80, %fd83;
	sub.f64 	%fd84, %fd80, %fd4;
	add.f64 	%fd5, %fd83, %fd84;
	fma.rn.f64 	%fd85, %fd4, 0d3FF71547652B82FE, 0d4338000000000000;
	{
	.reg .b32 %temp; 
	mov.b64 	{%r13, %temp}, %fd85;
	}
	mov.f64 	%fd86, 0dC338000000000000;
	add.rn.f64 	%fd87, %fd85, %fd86;
	fma.rn.f64 	%fd88, %fd87, 0dBFE62E42FEFA39EF, %fd4;
	fma.rn.f64 	%fd89, %fd87, 0dBC7ABC9E3B39803F, %fd88;
	fma.rn.f64 	%fd90, %fd89, 0d3E5ADE1569CE2BDF, 0d3E928AF3FCA213EA;
	fma.rn.f64 	%fd91, %fd90, %fd89, 0d3EC71DEE62401315;
	fma.rn.f64 	%fd92, %fd91, %fd89, 0d3EFA01997C89EB71;
	fma.rn.f64 	%fd93, %fd92, %fd89, 0d3F2A01A014761F65;
	fma.rn.f64 	%fd94, %fd93, %fd89, 0d3F56C16C1852B7AF;
	fma.rn.f64 	%fd95, %fd94, %fd89, 0d3F81111111122322;
	fma.rn.f64 	%fd96, %fd95, %fd89, 0d3FA55555555502A1;
	fma.rn.f64 	%fd97, %fd96, %fd89, 0d3FC5555555555511;
	fma.rn.f64 	%fd98, %fd97, %fd89, 0d3FE000000000000B;
	fma.rn.f64 	%fd99, %fd98, %fd89, 0d3FF0000000000000;
	fma.rn.f64 	%fd100, %fd99, %fd89, 0d3FF0000000000000;
	{
	.reg .b32 %temp; 
	mov.b64 	{%r14, %temp}, %fd100;
	}
	{
	.reg .b32 %temp; 
	mov.b64 	{%temp, %r15}, %fd100;
	}
	shl.b32 	%r33, %r13, 20;
	add.s32 	%r34, %r33, %r15;
	mov.b64 	%fd108, {%r14, %r34};
	{
	.reg .b32 %temp; 
	mov.b64 	{%temp, %r35}, %fd4;
	}
	mov.b32 	%f2, %r35;
	abs.f32 	%f1, %f2;
	setp.lt.f32 	%p4, %f1, 0f4086232B;
	@%p4 bra 	$L__BB1_7;
	setp.lt.f64 	%p5, %fd4, 0d0000000000000000;
	add.f64 	%fd101, %fd4, 0d7FF0000000000000;
	selp.f64 	%fd108, 0d0000000000000000, %fd101, %p5;
	setp.geu.f32 	%p6, %f1, 0f40874800;
	@%p6 bra 	$L__BB1_7;
	shr.u32 	%r36, %r13, 31;
	add.s32 	%r37, %r13, %r36;
	shr.s32 	%r38, %r37, 1;
	shl.b32 	%r39, %r38, 20;
	add.s32 	%r40, %r15, %r39;
	mov.b64 	%fd102, {%r14, %r40};
	sub.s32 	%r41, %r13, %r38;
	shl.b32 	%r42, %r41, 20;
	add.s32 	%r43, %r42, 1072693248;
	mov.b32 	%r44, 0;
	mov.b64 	%fd103, {%r44, %r43};
	mul.f64 	%fd108, %fd103, %fd102;
$L__BB1_7:
	abs.f64 	%fd104, %fd108;
	setp.eq.f64 	%p7, %fd104, 0d7FF0000000000000;
	fma.rn.f64 	%fd105, %fd108, %fd5, %fd108;
	selp.f64 	%fd106, %fd108, %fd105, %p7;
	st.param.f64 	[func_retval0], %fd106;
	ret;

}


// ===== COMPILED SASS (sm_100) =====

	.target	sm_100

	.elftype	@"ET_EXEC"


//--------------------- .note.nv.tkinfo           --------------------------
	.section	.note.nv.tkinfo,"",@"SHT_NOTE"
	.sectionflags	@"SHF_NOTE_NV_TKINFO"
	.tkinfo
        /*0018*/ 	.word	0x00000002
        /*0030*/ 	.string	""
        /*0030*/ 	.string	"ptxas"
        /*0030*/ 	.string	"Cuda compilation tools, release 13.0, V13.0.88"
        /*0030*/ 	.string	"Build cuda_13.0.r13.0/compiler.36424714_0"
        /*0030*/ 	.string	"-arch sm_100 -m 64 "



//--------------------- .note.nv.cuinfo           --------------------------
	.section	.note.nv.cuinfo,"",@"SHT_NOTE"
	.sectionflags	@"SHF_NOTE_NV_CUINFO"
        /*0018*/ 	.short	0x0002
        /*001a*/ 	.short	0x0064
        /*001c*/ 	.short	0x0082
	.zero		2


//--------------------- .nv.info                  --------------------------
	.section	.nv.info,"",@"SHT_CUDA_INFO"
	.align	4


	//----- nvinfo : EIATTR_REGCOUNT
	.align		4
        /*0000*/ 	.byte	0x04, 0x2f
        /*0002*/ 	.short	(.L_1 - .L_0)
	.align		4
.L_0:
        /*0004*/ 	.word	index@(_Z17calculateAsteroidPdS_S_S_S_i)
        /*0008*/ 	.word	0x00000036


	//----- nvinfo : EIATTR_FRAME_SIZE
	.align		4
.L_1:
        /*000c*/ 	.byte	0x04, 0x11
        /*000e*/ 	.short	(.L_3 - .L_2)
	.align		4
.L_2:
        /*0010*/ 	.word	index@($_Z17calculateAsteroidPdS_S_S_S_i$__internal_accurate_pow)
        /*0014*/ 	.word	0x00000000


	//----- nvinfo : EIATTR_FRAME_SIZE
	.align		4
.L_3:
        /*0018*/ 	.byte	0x04, 0x11
        /*001a*/ 	.short	(.L_5 - .L_4)
	.align		4
.L_4:
        /*001c*/ 	.word	index@($__internal_1_$__cuda_sm20_dsqrt_rn_f64_mediumpath_v1)
        /*0020*/ 	.word	0x00000000


	//----- nvinfo : EIATTR_FRAME_SIZE
	.align		4
.L_5:
        /*0024*/ 	.byte	0x04, 0x11
        /*0026*/ 	.short	(.L_7 - .L_6)
	.align		4
.L_6:
        /*0028*/ 	.word	index@($__internal_0_$__cuda_sm20_div_rn_f64_full)
        /*002c*/ 	.word	0x00000000


	//----- nvinfo : EIATTR_FRAME_SIZE
	.align		4
.L_7:
        /*0030*/ 	.byte	0x04, 0x11
        /*0032*/ 	.short	(.L_9 - .L_8)
	.align		4
.L_8:
        /*0034*/ 	.word	index@(_Z17calculateAsteroidPdS_S_S_S_i)
        /*0038*/ 	.word	0x00000000


	//----- nvinfo : EIATTR_MIN_STACK_SIZE
	.align		4
.L_9:
        /*003c*/ 	.byte	0x04, 0x12
        /*003e*/ 	.short	(.L_11 - .L_10)
	.align		4
.L_10:
        /*0040*/ 	.word	index@(_Z17calculateAsteroidPdS_S_S_S_i)
        /*0044*/ 	.word	0x00000000
.L_11:


//--------------------- .nv.compat                --------------------------
	.section	.nv.compat,"",@"SHT_CUDA_COMPAT_INFO"
	.align	4
        /*0000*/ 	.byte	0x02, 0x09, 0x00, 0x00, 0x02, 0x02, 0x01, 0x00, 0x02, 0x05, 0x05, 0x00, 0x03, 0x07, 0x01, 0x01
        /*0010*/ 	.byte	0x02, 0x03, 0x00, 0x00, 0x02, 0x06, 0x01, 0x00, 0x04, 0x0b, 0x08, 0x00, 0x01, 0x00, 0x00, 0x00
        /*0020*/ 	.byte	0x00, 0x00, 0x00, 0x00


//--------------------- .nv.info._Z17calculateAsteroidPdS_S_S_S_i --------------------------
	.section	.nv.info._Z17calculateAsteroidPdS_S_S_S_i,"",@"SHT_CUDA_INFO"
	.sectionflags	@""
	.align	4


	//----- nvinfo : EIATTR_CUDA_API_VERSION
	.align		4
        /*0000*/ 	.byte	0x04, 0x37
        /*0002*/ 	.short	(.L_13 - .L_12)
.L_12:
        /*0004*/ 	.word	0x00000082


	//----- nvinfo : EIATTR_KPARAM_INFO
	.align		4
.L_13:
        /*0008*/ 	.byte	0x04, 0x17
        /*000a*/ 	.short	(.L_15 - .L_14)
.L_14:
        /*000c*/ 	.word	0x00000000
        /*0010*/ 	.short	0x0005
        /*0012*/ 	.short	0x0028
        /*0014*/ 	.byte	0x00, 0xf0, 0x11, 0x00


	//----- nvinfo : EIATTR_KPARAM_INFO
	.align		4
.L_15:
        /*0018*/ 	.byte	0x04, 0x17
        /*001a*/ 	.short	(.L_17 - .L_16)
.L_16:
        /*001c*/ 	.word	0x00000000
        /*0020*/ 	.short	0x0004
        /*0022*/ 	.short	0x0020
        /*0024*/ 	.byte	0x00, 0xf5, 0x21, 0x00


	//----- nvinfo : EIATTR_KPARAM_INFO
	.align		4
.L_17:
        /*0028*/ 	.byte	0x04, 0x17
        /*002a*/ 	.short	(.L_19 - .L_18)
.L_18:
        /*002c*/ 	.word	0x00000000
        /*0030*/ 	.short	0x0003
        /*0032*/ 	.short	0x0018
        /*0034*/ 	.byte	0x00, 0xf5, 0x21, 0x00


	//----- nvinfo : EIATTR_KPARAM_INFO
	.align		4
.L_19:
        /*0038*/ 	.byte	0x04, 0x17
        /*003a*/ 	.short	(.L_21 - .L_20)
.L_20:
        /*003c*/ 	.word	0x00000000
        /*0040*/ 	.short	0x0002
        /*0042*/ 	.short	0x0010
        /*0044*/ 	.byte	0x00, 0xf5, 0x21, 0x00


	//----- nvinfo : EIATTR_KPARAM_INFO
	.align		4
.L_21:
        /*0048*/ 	.byte	0x04, 0x17
        /*004a*/ 	.short	(.L_23 - .L_22)
.L_22:
        /*004c*/ 	.word	0x00000000
        /*0050*/ 	.short	0x0001
        /*0052*/ 	.short	0x0008
        /*0054*/ 	.byte	0x00, 0xf5, 0x21, 0x00


	//----- nvinfo : EIATTR_KPARAM_INFO
	.align		4
.L_23:
        /*0058*/ 	.byte	0x04, 0x17
        /*005a*/ 	.short	(.L_25 - .L_24)
.L_24:
        /*005c*/ 	.word	0x00000000
        /*0060*/ 	.short	0x0000
        /*0062*/ 	.short	0x0000
        /*0064*/ 	.byte	0x00, 0xf5, 0x21, 0x00


	//----- nvinfo : EIATTR_SPARSE_MMA_MASK
	.align		4
.L_25:
        /*0068*/ 	.byte	0x03, 0x50
        /*006a*/ 	.short	0x0000


	//----- nvinfo : EIATTR_MAXREG_COUNT
	.align		4
        /*006c*/ 	.byte	0x03, 0x1b
        /*006e*/ 	.short	0x00ff


	//----- nvinfo : EIATTR_NUM_BARRIERS
	.align		4
        /*0070*/ 	.byte	0x02, 0x4c
        /*0072*/ 	.byte	0x01
	.zero		1


	//----- nvinfo : EIATTR_MERCURY_ISA_VERSION
	.align		4
        /*0074*/ 	.byte	0x03, 0x5f
        /*0076*/ 	.short	0x0101


	//----- nvinfo : EIATTR_VRC_CTA_INIT_COUNT
	.align		4
        /*0078*/ 	.byte	0x02, 0x4a
	.zero		1
	.zero		1


	//----- nvinfo : EIATTR_EXIT_INSTR_OFFSETS
	.align		4
        /*007c*/ 	.byte	0x04, 0x1c
        /*007e*/ 	.short	(.L_27 - .L_26)


	//   ....[0]....
.L_26:
        /*0080*/ 	.word	0x00001120


	//   ....[1]....
        /*0084*/ 	.word	0x00001290


	//----- nvinfo : EIATTR_CRS_STACK_SIZE
	.align		4
.L_27:
        /*0088*/ 	.byte	0x04, 0x1e
        /*008a*/ 	.short	(.L_29 - .L_28)
.L_28:
        /*008c*/ 	.word	0x00000000


	//----- nvinfo : EIATTR_CBANK_PARAM_SIZE
	.align		4
.L_29:
        /*0090*/ 	.byte	0x03, 0x19
        /*0092*/ 	.short	0x002c


	//----- nvinfo : EIATTR_PARAM_CBANK
	.align		4
        /*0094*/ 	.byte	0x04, 0x0a
        /*0096*/ 	.short	(.L_31 - .L_30)
	.align		4
.L_30:
        /*0098*/ 	.word	index@(.nv.constant0._Z17calculateAsteroidPdS_S_S_S_i)
        /*009c*/ 	.short	0x0380
        /*009e*/ 	.short	0x002c


	//----- nvinfo : EIATTR_SW_WAR
	.align		4
.L_31:
        /*00a0*/ 	.byte	0x04, 0x36
        /*00a2*/ 	.short	(.L_33 - .L_32)
.L_32:
        /*00a4*/ 	.word	0x00000008
.L_33:


//--------------------- .nv.callgraph             --------------------------
	.section	.nv.callgraph,"",@"SHT_CUDA_CALLGRAPH"
	.align	4
	.sectionentsize	8
	.align		4
        /*0000*/ 	.word	0x00000000
	.align		4
        /*0004*/ 	.word	0xffffffff
	.align		4
        /*0008*/ 	.word	0x00000000
	.align		4
        /*000c*/ 	.word	0xfffffffe
	.align		4
        /*0010*/ 	.word	0x00000000
	.align		4
        /*0014*/ 	.word	0xfffffffd
	.align		4
        /*0018*/ 	.word	0x00000000
	.align		4
        /*001c*/ 	.word	0xfffffffc


//--------------------- .text._Z17calculateAsteroidPdS_S_S_S_i --------------------------
	.section	.text._Z17calculateAsteroidPdS_S_S_S_i,"ax",@progbits
	.align	128
        .global         _Z17calculateAsteroidPdS_S_S_S_i
        .type           _Z17calculateAsteroidPdS_S_S_S_i,@function
        .size           _Z17calculateAsteroidPdS_S_S_S_i,(.L_x_39 - _Z17calculateAsteroidPdS_S_S_S_i)
        .other          _Z17calculateAsteroidPdS_S_S_S_i,@"STO_CUDA_ENTRY STV_DEFAULT"
_Z17calculateAsteroidPdS_S_S_S_i:
.text._Z17calculateAsteroidPdS_S_S_S_i:
[----:B------:R-:W-:Y:S01]  /*0000*/  LDC R1, c[0x0][0x37c] ;  /* 0x0000df00ff017b82 */ /* 0x000fe20000000800 */
[----:B------:R-:W0:Y:S01]  /*0010*/  S2R R2, SR_TID.X ;  /* 0x0000000000027919 */ /* 0x000e220000002100 */
[----:B------:R-:W0:Y:S01]  /*0020*/  LDCU UR6, c[0x0][0x3a8] ;  /* 0x00007500ff0677ac */ /* 0x000e220008000800 */
[----:B------:R-:W-:Y:S01]  /*0030*/  BSSY.RECONVERGENT B1, `(.L_x_0) ;  /* 0x000010b000017945 */ /* 0x000fe20003800200 */
[----:B------:R-:W-:Y:S02]  /*0040*/  CS2R R10, SRZ ;  /* 0x00000000000a7805 */ /* 0x000fe4000001ff00 */
[----:B------:R-:W-:Y:S01]  /*0050*/  CS2R R8, SRZ ;  /* 0x0000000000087805 */ /* 0x000fe2000001ff00 */
[----:B------:R-:W1:Y:S01]  /*0060*/  LDCU.64 UR4, c[0x0][0x358] ;  /* 0x00006b00ff0477ac */ /* 0x000e620008000a00 */
[----:B0-----:R-:W-:-:S13]  /*0070*/  ISETP.GE.AND P0, PT, R2, UR6, PT ;  /* 0x0000000602007c0c */ /* 0x001fda000bf06270 */
[----:B-1----:R-:W-:Y:S05]  /*0080*/  @P0 BRA `(.L_x_1) ;  /* 0x0000001000140947 */ /* 0x002fea0003800000 */
[----:B------:R-:W0:Y:S01]  /*0090*/  LDC.64 R12, c[0x0][0x3a0] ;  /* 0x0000e800ff0c7b82 */ /* 0x000e220000000a00 */
[----:B------:R-:W1:Y:S01]  /*00a0*/  LDCU.64 UR8, c[0x0][0x3a0] ;  /* 0x00007400ff0877ac */ /* 0x000e620008000a00 */
[----:B------:R-:W-:Y:S01]  /*00b0*/  IMAD.MOV R3, RZ, RZ, -R2 ;  /* 0x000000ffff037224 */ /* 0x000fe200078e0a02 */
[----:B------:R-:W-:Y:S02]  /*00c0*/  CS2R R8, SRZ ;  /* 0x0000000000087805 */ /* 0x000fe4000001ff00 */
[----:B------:R-:W-:Y:S01]  /*00d0*/  CS2R R10, SRZ ;  /* 0x00000000000a7805 */ /* 0x000fe2000001ff00 */
[----:B------:R-:W2:Y:S01]  /*00e0*/  LDCU.64 UR10, c[0x0][0x380] ;  /* 0x00007000ff0a77ac */ /* 0x000ea20008000a00 */
[----:B------:R-:W3:Y:S01]  /*00f0*/  LDCU.64 UR12, c[0x0][0x388] ;  /* 0x00007100ff0c77ac */ /* 0x000ee20008000a00 */
[----:B------:R-:W-:Y:S01]  /*0100*/  UIADD3 UR7, UPT, UPT, -UR6, URZ, URZ ;  /* 0x000000ff06077290 */ /* 0x000fe2000fffe1ff */
[----:B-1----:R-:W-:Y:S02]  /*0110*/  IMAD.U32 R4, RZ, RZ, UR8 ;  /* 0x00000008ff047e24 */ /* 0x002fe4000f8e00ff */
[----:B------:R-:W-:-:S02]  /*0120*/  IMAD.U32 R5, RZ, RZ, UR9 ;  /* 0x00000009ff057e24 */ /* 0x000fc4000f8e00ff */
[----:B--2---:R-:W-:Y:S02]  /*0130*/  IMAD.U32 R6, RZ, RZ, UR10 ;  /* 0x0000000aff067e24 */ /* 0x004fe4000f8e00ff */
[----:B------:R-:W-:Y:S02]  /*0140*/  IMAD.U32 R7, RZ, RZ, UR11 ;  /* 0x0000000bff077e24 */ /* 0x000fe4000f8e00ff */
[----:B---3--:R-:W-:Y:S02]  /*0150*/  IMAD.U32 R48, RZ, RZ, UR12 ;  /* 0x0000000cff307e24 */ /* 0x008fe4000f8e00ff */
[----:B------:R-:W-:Y:S02]  /*0160*/  IMAD.U32 R49, RZ, RZ, UR13 ;  /* 0x0000000dff317e24 */ /* 0x000fe4000f8e00ff */
[----:B------:R-:W-:Y:S02]  /*0170*/  IMAD.U32 R50, RZ, RZ, UR7 ;  /* 0x00000007ff327e24 */ /* 0x000fe4000f8e00ff */
[----:B0-----:R-:W-:-:S07]  /*0180*/  IMAD.WIDE.U32 R12, R2, 0x8, R12 ;  /* 0x00000008020c7825 */ /* 0x001fce00078e000c */
.L_x_25:
[----:B------:R-:W-:Y:S01]  /*0190*/  ISETP.NE.AND P0, PT, R3, RZ, PT ;  /* 0x000000ff0300720c */ /* 0x000fe20003f05270 */
[----:B------:R-:W-:Y:S01]  /*01a0*/  BSSY.RECONVERGENT B0, `(.L_x_2) ;  /* 0x00000eb000007945 */ /* 0x000fe20003800200 */
[----:B------:R-:W-:-:S04]  /*01b0*/  IADD3 R50, PT, PT, R50, 0x1, RZ ;  /* 0x0000000132327810 */ /* 0x000fc80007ffe0ff */
[----:B------:R-:W-:-:S07]  /*01c0*/  ISETP.NE.AND P1, PT, R50, RZ, PT ;  /* 0x000000ff3200720c */ /* 0x000fce0003f25270 */
[----:B------:R-:W-:Y:S06]  /*01d0*/  @!P0 BRA `(.L_x_3) ;  /* 0x0000000c009c8947 */ /* 0x000fec0003800000 */
[----:B------:R-:W0:Y:S01]  /*01e0*/  LDC.64 R16, c[0x0][0x380] ;  /* 0x0000e000ff107b82 */ /* 0x000e220000000a00 */
[----:B------:R-:W2:Y:S01]  /*01f0*/  LDG.E.64 R14, desc[UR4][R6.64] ;  /* 0x00000004060e7981 */ /* 0x000ea2000c1e1b00 */
[----:B0-----:R-:W-:-:S06]  /*0200*/  IMAD.WIDE.U32 R16, R2, 0x8, R16 ;  /* 0x0000000802107825 */ /* 0x001fcc00078e0010 */
[----:B------:R-:W2:Y:S01]  /*0210*/  LDG.E.64 R16, desc[UR4][R16.64] ;  /* 0x0000000410107981 */ /* 0x000ea2000c1e1b00 */
[----:B------:R-:W-:Y:S01]  /*0220*/  BSSY.RECONVERGENT B2, `(.L_x_4) ;  /* 0x0000006000027945 */ /* 0x000fe20003800200 */
[----:B------:R-:W-:Y:S01]  /*0230*/  MOV R0, 0x280 ;  /* 0x0000028000007802 */ /* 0x000fe20000000f00 */
[----:B--2---:R-:W-:-:S08]  /*0240*/  DADD R24, R16, -R14 ;  /* 0x0000000010187229 */ /* 0x004fd0000000080e */
[----:B------:R-:W-:-:S10]  /*0250*/  DADD R32, -RZ, |R24| ;  /* 0x00000000ff207229 */ /* 0x000fd40000000518 */
[----:B------:R-:W-:-:S07]  /*0260*/  IMAD.MOV.U32 R51, RZ, RZ, R33 ;  /* 0x000000ffff337224 */ /* 0x000fce00078e0021 */
[----:B------:R-:W-:Y:S05]  /*0270*/  CALL.REL.NOINC `($_Z17calculateAsteroidPdS_S_S_S_i$__internal_accurate_pow) ;  /* 0x0000001800307944 */ /* 0x000fea0003c00000 */
[----:B------:R-:W-:Y:S05]  /*0280*/  BSYNC.RECONVERGENT B2 ;  /* 0x0000000000027941 */ /* 0x000fea0003800200 */
.L_x_4:
[----:B------:R-:W0:Y:S01]  /*0290*/  LDC.64 R20, c[0x0][0x388] ;  /* 0x0000e200ff147b82 */ /* 0x000e220000000a00 */
[----:B------:R-:W2:Y:S01]  /*02a0*/  LDG.E.64 R18, desc[UR4][R48.64] ;  /* 0x0000000430127981 */ /* 0x000ea2000c1e1b00 */
[----:B0-----:R-:W-:-:S06]  /*02b0*/  IMAD.WIDE.U32 R20, R2, 0x8, R20 ;  /* 0x0000000802147825 */ /* 0x001fcc00078e0014 */
[----:B------:R-:W2:Y:S01]  /*02c0*/  LDG.E.64 R20, desc[UR4][R20.64] ;  /* 0x0000000414147981 */ /* 0x000ea2000c1e1b00 */
[----:B------:R-:W-:-:S10]  /*02d0*/  DADD R22, R24, 2 ;  /* 0x4000000018167429 */ /* 0x000fd40000000000 */
[----:B------:R-:W-:-:S04]  /*02e0*/  LOP3.LUT R0, R23, 0x7ff00000, RZ, 0xc0, !PT ;  /* 0x7ff0000017007812 */ /* 0x000fc800078ec0ff */
[----:B------:R-:W-:Y:S01]  /*02f0*/  ISETP.NE.AND P3, PT, R0, 0x7ff00000, PT ;  /* 0x7ff000000000780c */ /* 0x000fe20003f65270 */
[C---:B------:R-:W-:Y:S01]  /*0300*/  DSETP.NEU.AND P2, PT, R24.reuse, RZ, PT ;  /* 0x000000ff1800722a */ /* 0x040fe20003f4d000 */
[----:B------:R-:W-:Y:S01]  /*0310*/  BSSY.RECONVERGENT B2, `(.L_x_5) ;  /* 0x000000d000027945 */ /* 0x000fe20003800200 */
[----:B------:R-:W-:-:S04]  /*0320*/  DSETP.NEU.AND P0, PT, R24, 1, PT ;  /* 0x3ff000001800742a */ /* 0x000fc80003f0d000 */
[----:B------:R-:W-:Y:S02]  /*0330*/  FSEL R30, R30, RZ, P2 ;  /* 0x000000ff1e1e7208 */ /* 0x000fe40001000000 */
[----:B------:R-:W-:Y:S01]  /*0340*/  FSEL R31, R36, RZ, P2 ;  /* 0x000000ff241f7208 */ /* 0x000fe20001000000 */
[----:B--2---:R-:W-:-:S08]  /*0350*/  DADD R22, R20, -R18 ;  /* 0x0000000014167229 */ /* 0x004fd00000000812 */
[----:B------:R-:W-:Y:S01]  /*0360*/  DADD R32, -RZ, |R22| ;  /* 0x00000000ff207229 */ /* 0x000fe20000000516 */
[----:B------:R-:W-:Y:S10]  /*0370*/  @P3 BRA `(.L_x_6) ;  /* 0x0000000000183947 */ /* 0x000ff40003800000 */
[----:B------:R-:W-:-:S14]  /*0380*/  DSETP.NAN.AND P2, PT, R24, R24, PT ;  /* 0x000000181800722a */ /* 0x000fdc0003f48000 */
[----:B------:R-:W-:Y:S01]  /*0390*/  @P2 DADD R30, R24, 2 ;  /* 0x40000000181e2429 */ /* 0x000fe20000000000 */
[----:B------:R-:W-:Y:S10]  /*03a0*/  @P2 BRA `(.L_x_6) ;  /* 0x00000000000c2947 */ /* 0x000ff40003800000 */
[----:B------:R-:W-:-:S14]  /*03b0*/  DSETP.NEU.AND P2, PT, |R24|, +INF , PT ;  /* 0x7ff000001800742a */ /* 0x000fdc0003f4d200 */
[----:B------:R-:W-:Y:S02]  /*03c0*/  @!P2 IMAD.MOV.U32 R30, RZ, RZ, 0x0 ;  /* 0x00000000ff1ea424 */ /* 0x000fe400078e00ff */
[----:B------:R-:W-:-:S07]  /*03d0*/  @!P2 IMAD.MOV.U32 R31, RZ, RZ, 0x7ff00000 ;  /* 0x7ff00000ff1fa424 */ /* 0x000fce00078e00ff */
.L_x_6:
[----:B------:R-:W-:Y:S05]  /*03e0*/  BSYNC.RECONVERGENT B2 ;  /* 0x0000000000027941 */ /* 0x000fea0003800200 */
.L_x_5:
[----:B------:R-:W-:Y:S01]  /*03f0*/  BSSY.RECONVERGENT B2, `(.L_x_7) ;  /* 0x0000006000027945 */ /* 0x000fe20003800200 */
[----:B------:R-:W-:Y:S01]  /*0400*/  FSEL R24, R30, RZ, P0 ;  /* 0x000000ff1e187208 */ /* 0x000fe20000000000 */
[----:B------:R-:W-:Y:S01]  /*0410*/  IMAD.MOV.U32 R51, RZ, RZ, R33 ;  /* 0x000000ffff337224 */ /* 0x000fe200078e0021 */
[----:B------:R-:W-:Y:S02]  /*0420*/  FSEL R25, R31, 1.875, P0 ;  /* 0x3ff000001f197808 */ /* 0x000fe40000000000 */
[----:B------:R-:W-:-:S07]  /*0430*/  MOV R0, 0x450 ;  /* 0x0000045000007802 */ /* 0x000fce0000000f00 */
[----:B------:R-:W-:Y:S05]  /*0440*/  CALL.REL.NOINC `($_Z17calculateAsteroidPdS_S_S_S_i$__internal_accurate_pow) ;  /* 0x0000001400bc7944 */ /* 0x000fea0003c00000 */
[----:B------:R-:W-:Y:S05]  /*0450*/  BSYNC.RECONVERGENT B2 ;  /* 0x0000000000027941 */ /* 0x000fea0003800200 */
.L_x_7:
[C---:B------:R-:W-:Y:S01]  /*0460*/  DADD R26, R22.reuse, 2 ;  /* 0x40000000161a7429 */ /* 0x040fe20000000000 */
[----:B------:R-:W-:Y:S01]  /*0470*/  BSSY.RECONVERGENT B2, `(.L_x_8) ;  /* 0x000000e000027945 */ /* 0x000fe20003800200 */
[C---:B------:R-:W-:Y:S02]  /*0480*/  DSETP.NEU.AND P2, PT, R22.reuse, RZ, PT ;  /* 0x000000ff1600722a */ /* 0x040fe40003f4d000 */
[----:B------:R-:W-:-:S04]  /*0490*/  DSETP.NEU.AND P0, PT, R22, 1, PT ;  /* 0x3ff000001600742a */ /* 0x000fc80003f0d000 */
[----:B------:R-:W-:Y:S02]  /*04a0*/  FSEL R30, R30, RZ, P2 ;  /* 0x000000ff1e1e7208 */ /* 0x000fe40001000000 */
[----:B------:R-:W-:Y:S02]  /*04b0*/  LOP3.LUT R26, R27, 0x7ff00000, RZ, 0xc0, !PT ;  /* 0x7ff000001b1a7812 */ /* 0x000fe400078ec0ff */
[----:B------:R-:W-:Y:S02]  /*04c0*/  FSEL R31, R36, RZ, P2 ;  /* 0x000000ff241f7208 */ /* 0x000fe40001000000 */
[----:B------:R-:W-:-:S13]  /*04d0*/  ISETP.NE.AND P3, PT, R26, 0x7ff00000, PT ;  /* 0x7ff000001a00780c */ /* 0x000fda0003f65270 */
[----:B------:R-:W-:Y:S05]  /*04e0*/  @P3 BRA `(.L_x_9) ;  /* 0x0000000000183947 */ /* 0x000fea0003800000 */
[----:B------:R-:W-:-:S14]  /*04f0*/  DSETP.NAN.AND P2, PT, R22, R22, PT ;  /* 0x000000161600722a */ /* 0x000fdc0003f48000 */
[----:B------:R-:W-:Y:S01]  /*0500*/  @P2 DADD R30, R22, 2 ;  /* 0x40000000161e2429 */ /* 0x000fe20000000000 */
[----:B------:R-:W-:Y:S10]  /*0510*/  @P2 BRA `(.L_x_9) ;  /* 0x00000000000c2947 */ /* 0x000ff40003800000 */
[----:B------:R-:W-:-:S14]  /*0520*/  DSETP.NEU.AND P2, PT, |R22|, +INF , PT ;  /* 0x7ff000001600742a */ /* 0x000fdc0003f4d200 */
[----:B------:R-:W-:Y:S02]  /*0530*/  @!P2 IMAD.MOV.U32 R30, RZ, RZ, 0x0 ;  /* 0x00000000ff1ea424 */ /* 0x000fe400078e00ff */
[----:B------:R-:W-:-:S07]  /*0540*/  @!P2 IMAD.MOV.U32 R31, RZ, RZ, 0x7ff00000 ;  /* 0x7ff00000ff1fa424 */ /* 0x000fce00078e00ff */
.L_x_9:
[----:B------:R-:W-:Y:S05]  /*0550*/  BSYNC.RECONVERGENT B2 ;  /* 0x0000000000027941 */ /* 0x000fea0003800200 */
.L_x_8:
[----:B------:R-:W-:Y:S01]  /*0560*/  FSEL R22, R30, RZ, P0 ;  /* 0x000000ff1e167208 */ /* 0x000fe20000000000 */
[----:B------:R-:W-:Y:S01]  /*0570*/  IMAD.MOV.U32 R29, RZ, RZ, 0x3fd80000 ;  /* 0x3fd80000ff1d7424 */ /* 0x000fe200078e00ff */
[----:B------:R-:W-:Y:S01]  /*0580*/  FSEL R23, R31, 1.875, P0 ;  /* 0x3ff000001f177808 */ /* 0x000fe20000000000 */
[----:B------:R-:W-:Y:S01]  /*0590*/  BSSY.RECONVERGENT B2, `(.L_x_10) ;  /* 0x0000015000027945 */ /* 0x000fe20003800200 */
[----:B------:R-:W-:-:S04]  /*05a0*/  MOV R28, 0x0 ;  /* 0x00000000001c7802 */ /* 0x000fc80000000f00 */
[----:B------:R-:W-:-:S06]  /*05b0*/  DADD R22, R24, R22 ;  /* 0x0000000018167229 */ /* 0x000fcc0000000016 */
[----:B------:R-:W0:Y:S04]  /*05c0*/  MUFU.RSQ64H R27, R23 ;  /* 0x00000017001b7308 */ /* 0x000e280000001c00 */
[----:B------:R-:W-:-:S05]  /*05d0*/  VIADD R26, R23, 0xfcb00000 ;  /* 0xfcb00000171a7836 */ /* 0x000fca0000000000 */
[----:B------:R-:W-:Y:S01]  /*05e0*/  ISETP.GE.U32.AND P0, PT, R26, 0x7ca00000, PT ;  /* 0x7ca000001a00780c */ /* 0x000fe20003f06070 */
[----:B0-----:R-:W-:-:S08]  /*05f0*/  DMUL R24, R26, R26 ;  /* 0x0000001a1a187228 */ /* 0x001fd00000000000 */
[----:B------:R-:W-:-:S08]  /*0600*/  DFMA R24, R22, -R24, 1 ;  /* 0x3ff000001618742b */ /* 0x000fd00000000818 */
[----:B------:R-:W-:Y:S02]  /*0610*/  DFMA R28, R24, R28, 0.5 ;  /* 0x3fe00000181c742b */ /* 0x000fe4000000001c */
[----:B------:R-:W-:-:S08]  /*0620*/  DMUL R24, R26, R24 ;  /* 0x000000181a187228 */ /* 0x000fd00000000000 */
[----:B------:R-:W-:-:S08]  /*0630*/  DFMA R30, R28, R24, R26 ;  /* 0x000000181c1e722b */ /* 0x000fd0000000001a */
[----:B------:R-:W-:Y:S02]  /*0640*/  DMUL R32, R22, R30 ;  /* 0x0000001e16207228 */ /* 0x000fe40000000000 */
[----:B------:R-:W-:Y:S02]  /*0650*/  VIADD R29, R31, 0xfff00000 ;  /* 0xfff000001f1d7836 */ /* 0x000fe40000000000 */
[----:B------:R-:W-:-:S04]  /*0660*/  IMAD.MOV.U32 R28, RZ, RZ, R30 ;  /* 0x000000ffff1c7224 */ /* 0x000fc800078e001e */
[----:B------:R-:W-:-:S08]  /*0670*/  DFMA R34, R32, -R32, R22 ;  /* 0x800000202022722b */ /* 0x000fd00000000016 */
[----:B------:R-:W-:Y:S01]  /*0680*/  DFMA R24, R34, R28, R32 ;  /* 0x0000001c2218722b */ /* 0x000fe20000000020 */
[----:B------:R-:W-:Y:S10]  /*0690*/  @!P0 BRA `(.L_x_11) ;  /* 0x0000000000108947 */ /* 0x000ff40003800000 */
[----:B------:R-:W-:-:S07]  /*06a0*/  MOV R0, 0x6c0 ;  /* 0x000006c000007802 */ /* 0x000fce0000000f00 */
[----:B------:R-:W-:Y:S05]  /*06b0*/  CALL.REL.NOINC `($__internal_1_$__cuda_sm20_dsqrt_rn_f64_mediumpath_v1) ;  /* 0x0000001000647944 */ /* 0x000fea0003c00000 */
[----:B------:R-:W-:Y:S02]  /*06c0*/  IMAD.MOV.U32 R24, RZ, RZ, R26 ;  /* 0x000000ffff187224 */ /* 0x000fe400078e001a */
[----:B------:R-:W-:-:S07]  /*06d0*/  IMAD.MOV.U32 R25, RZ, RZ, R27 ;  /* 0x000000ffff197224 */ /* 0x000fce00078e001b */
.L_x_11:
[----:B------:R-:W-:Y:S05]  /*06e0*/  BSYNC.RECONVERGENT B2 ;  /* 0x0000000000027941 */ /* 0x000fea0003800200 */
.L_x_10:
[----:B------:R0:W5:Y:S04]  /*06f0*/  LDG.E.64 R26, desc[UR4][R12.64] ;  /* 0x000000040c1a7981 */ /* 0x000168000c1e1b00 */
[----:B------:R0:W5:Y:S01]  /*0700*/  LDG.E.64 R28, desc[UR4][R4.64] ;  /* 0x00000004041c7981 */ /* 0x000162000c1e1b00 */
[----:B------:R-:W-:Y:S01]  /*0710*/  DADD R32, -RZ, |R24| ;  /* 0x00000000ff207229 */ /* 0x000fe20000000518 */
[----:B------:R-:W-:Y:S01]  /*0720*/  BSSY.RECONVERGENT B2, `(.L_x_12) ;  /* 0x0000004000027945 */ /* 0x000fe20003800200 */
[----:B------:R-:W-:-:S08]  /*0730*/  MOV R0, 0x760 ;  /* 0x0000076000007802 */ /* 0x000fd00000000f00 */
[----:B0-----:R-:W-:-:S07]  /*0740*/  IMAD.MOV.U32 R51, RZ, RZ, R33 ;  /* 0x000000ffff337224 */ /* 0x001fce00078e0021 */
[----:B-----5:R-:W-:Y:S05]  /*0750*/  CALL.REL.NOINC `($_Z17calculateAsteroidPdS_S_S_S_i$__internal_accurate_pow) ;  /* 0x0000001000f87944 */ /* 0x020fea0003c00000 */
[----:B------:R-:W-:Y:S05]  /*0760*/  BSYNC.RECONVERGENT B2 ;  /* 0x0000000000027941 */ /* 0x000fea0003800200 */
.L_x_12:
[----:B------:R-:W-:Y:S01]  /*0770*/  DADD R32, R24, 2 ;  /* 0x4000000018207429 */ /* 0x000fe20000000000 */
[----:B------:R-:W-:Y:S01]  /*0780*/  BSSY.RECONVERGENT B2, `(.L_x_13) ;  /* 0x000000e000027945 */ /* 0x000fe20003800200 */
[----:B------:R-:W-:Y:S02]  /*0790*/  DSETP.NEU.AND P2, PT, R22, RZ, PT ;  /* 0x000000ff1600722a */ /* 0x000fe40003f4d000 */
[----:B------:R-:W-:-:S04]  /*07a0*/  DSETP.NEU.AND P0, PT, R24, 1, PT ;  /* 0x3ff000001800742a */ /* 0x000fc80003f0d000 */
[----:B------:R-:W-:Y:S02]  /*07b0*/  FSEL R30, R30, RZ, P2 ;  /* 0x000000ff1e1e7208 */ /* 0x000fe40001000000 */
[----:B------:R-:W-:Y:S02]  /*07c0*/  LOP3.LUT R32, R33, 0x7ff00000, RZ, 0xc0, !PT ;  /* 0x7ff0000021207812 */ /* 0x000fe400078ec0ff */
[----:B------:R-:W-:Y:S02]  /*07d0*/  FSEL R31, R36, RZ, P2 ;  /* 0x000000ff241f7208 */ /* 0x000fe40001000000 */
[----:B------:R-:W-:-:S13]  /*07e0*/  ISETP.NE.AND P3, PT, R32, 0x7ff00000, PT ;  /* 0x7ff000002000780c */ /* 0x000fda0003f65270 */
[----:B------:R-:W-:Y:S05]  /*07f0*/  @P3 BRA `(.L_x_14) ;  /* 0x0000000000183947 */ /* 0x000fea0003800000 */
[----:B------:R-:W-:-:S14]  /*0800*/  DSETP.GE.AND P2, PT, R22, RZ, PT ;  /* 0x000000ff1600722a */ /* 0x000fdc0003f46000 */
[----:B------:R-:W-:Y:S01]  /*0810*/  @!P2 DADD R30, R24, 2 ;  /* 0x40000000181ea429 */ /* 0x000fe20000000000 */
[----:B------:R-:W-:Y:S10]  /*0820*/  @!P2 BRA `(.L_x_14) ;  /* 0x00000000000ca947 */ /* 0x000ff40003800000 */
[----:B------:R-:W-:-:S14]  /*0830*/  DSETP.NEU.AND P2, PT, |R24|, +INF , PT ;  /* 0x7ff000001800742a */ /* 0x000fdc0003f4d200 */
[----:B------:R-:W-:Y:S01]  /*0840*/  @!P2 IMAD.MOV.U32 R30, RZ, RZ, 0x0 ;  /* 0x00000000ff1ea424 */ /* 0x000fe200078e00ff */
[----:B------:R-:W-:-:S07]  /*0850*/  @!P2 MOV R31, 0x7ff00000 ;  /* 0x7ff00000001fa802 */ /* 0x000fce0000000f00 */
.L_x_14:
[----:B------:R-:W-:Y:S05]  /*0860*/  BSYNC.RECONVERGENT B2 ;  /* 0x0000000000027941 */ /* 0x000fea0003800200 */
.L_x_13:
[----:B------:R-:W-:Y:S01]  /*0870*/  FSEL R31, R31, 1.875, P0 ;  /* 0x3ff000001f1f7808 */ /* 0x000fe20000000000 */
[----:B------:R-:W-:Y:S01]  /*0880*/  IMAD.MOV.U32 R22, RZ, RZ, 0x1 ;  /* 0x00000001ff167424 */ /* 0x000fe200078e00ff */
[----:B------:R-:W-:Y:S01]  /*0890*/  FSEL R30, R30, RZ, P0 ;  /* 0x000000ff1e1e7208 */ /* 0x000fe20000000000 */
[----:B------:R-:W-:Y:S01]  /*08a0*/  UMOV UR8, 0xf4deae16 ;  /* 0xf4deae1600087882 */ /* 0x000fe20000000000 */
[----:B------:R-:W0:Y:S01]  /*08b0*/  MUFU.RCP64H R23, R31 ;  /* 0x0000001f00177308 */ /* 0x000e220000001800 */
[----:B------:R-:W-:Y:S01]  /*08c0*/  UMOV UR9, 0x3dd25868 ;  /* 0x3dd2586800097882 */ /* 0x000fe20000000000 */
[----:B------:R-:W-:Y:S02]  /*08d0*/  BSSY.RECONVERGENT B2, `(.L_x_15) ;  /* 0x0000015000027945 */ /* 0x000fe40003800200 */
[----:B0-----:R-:W-:-:S08]  /*08e0*/  DFMA R32, -R30, R22, 1 ;  /* 0x3ff000001e20742b */ /* 0x001fd00000000116 */
[----:B------:R-:W-:-:S08]  /*08f0*/  DFMA R32, R32, R32, R32 ;  /* 0x000000202020722b */ /* 0x000fd00000000020 */
[----:B------:R-:W-:Y:S02]  /*0900*/  DFMA R32, R22, R32, R22 ;  /* 0x000000201620722b */ /* 0x000fe40000000016 */
[----:B------:R-:W-:-:S06]  /*0910*/  DMUL R22, R26, UR8 ;  /* 0x000000081a167c28 */ /* 0x000fcc0008000000 */
[----:B------:R-:W-:Y:S02]  /*0920*/  DFMA R34, -R30, R32, 1 ;  /* 0x3ff000001e22742b */ /* 0x000fe40000000120 */
[----:B------:R-:W-:-:S06]  /*0930*/  DMUL R28, R28, R22 ;  /* 0x000000161c1c7228 */ /* 0x000fcc0000000000 */
[----:B------:R-:W-:-:S04]  /*0940*/  DFMA R34, R32, R34, R32 ;  /* 0x000000222022722b */ /* 0x000fc80000000020 */
[----:B------:R-:W-:-:S04]  /*0950*/  FSETP.GEU.AND P2, PT, |R29|, 6.5827683646048100446e-37, PT ;  /* 0x036000001d00780b */ /* 0x000fc80003f4e200 */
[----:B------:R-:W-:-:S08]  /*0960*/  DMUL R22, R28, R34 ;  /* 0x000000221c167228 */ /* 0x000fd00000000000 */
[----:B------:R-:W-:-:S08]  /*0970*/  DFMA R32, -R30, R22, R28 ;  /* 0x000000161e20722b */ /* 0x000fd0000000011c */
[----:B------:R-:W-:-:S10]  /*0980*/  DFMA R22, R34, R32, R22 ;  /* 0x000000202216722b */ /* 0x000fd40000000016 */
[----:B------:R-:W-:-:S05]  /*0990*/  FFMA R0, RZ, R31, R23 ;  /* 0x0000001fff007223 */ /* 0x000fca0000000017 */
[----:B------:R-:W-:-:S13]  /*09a0*/  FSETP.GT.AND P0, PT, |R0|, 1.469367938527859385e-39, PT ;  /* 0x001000000000780b */ /* 0x000fda0003f04200 */
[----:B------:R-:W-:Y:S05]  /*09b0*/  @P0 BRA P2, `(.L_x_16) ;  /* 0x0000000000180947 */ /* 0x000fea0001000000 */
[----:B------:R-:W-:Y:S01]  /*09c0*/  IMAD.MOV.U32 R32, RZ, RZ, R28 ;  /* 0x000000ffff207224 */ /* 0x000fe200078e001c */
[----:B------:R-:W-:Y:S01]  /*09d0*/  MOV R0, 0xa00 ;  /* 0x00000a0000007802 */ /* 0x000fe20000000f00 */
[----:B------:R-:W-:-:S07]  /*09e0*/  IMAD.MOV.U32 R33, RZ, RZ, R29 ;  /* 0x000000ffff217224 */ /* 0x000fce00078e001d */
[----:B------:R-:W-:Y:S05]  /*09f0*/  CALL.REL.NOINC `($__internal_0_$__cuda_sm20_div_rn_f64_full) ;  /* 0x0000000800287944 */ /* 0x000fea0003c00000 */
[----:B------:R-:W-:Y:S02]  /*0a00*/  IMAD.MOV.U32 R22, RZ, RZ, R36 ;  /* 0x000000ffff167224 */ /* 0x000fe400078e0024 */
[----:B------:R-:W-:-:S07]  /*0a10*/  IMAD.MOV.U32 R23, RZ, RZ, R37 ;  /* 0x000000ffff177224 */ /* 0x000fce00078e0025 */
.L_x_16:
[----:B------:R-:W-:Y:S05]  /*0a20*/  BSYNC.RECONVERGENT B2 ;  /* 0x0000000000027941 */ /* 0x000fea0003800200 */
.L_x_15:
[----:B------:R-:W0:Y:S01]  /*0a30*/  MUFU.RCP64H R29, R25 ;  /* 0x00000019001d7308 */ /* 0x000e220000001800 */
[----:B------:R-:W-:Y:S01]  /*0a40*/  IMAD.MOV.U32 R28, RZ, RZ, 0x1 ;  /* 0x00000001ff1c7424 */ /* 0x000fe200078e00ff */
[----:B------:R-:W-:Y:S01]  /*0a50*/  DADD R14, -R16, R14 ;  /* 0x00000000100e7229 */ /* 0x000fe2000000010e */
[----:B------:R-:W-:Y:S07]  /*0a60*/  BSSY.RECONVERGENT B2, `(.L_x_17) ;  /* 0x0000014000027945 */ /* 0x000fee0003800200 */
[----:B------:R-:W-:-:S02]  /*0a70*/  DMUL R32, R14, R22 ;  /* 0x000000160e207228 */ /* 0x000fc40000000000 */
[----:B0-----:R-:W-:-:S08]  /*0a80*/  DFMA R30, R28, -R24, 1 ;  /* 0x3ff000001c1e742b */ /* 0x001fd00000000818 */
[----:B------:R-:W-:Y:S01]  /*0a90*/  FSETP.GEU.AND P2, PT, |R33|, 6.5827683646048100446e-37, PT ;  /* 0x036000002100780b */ /* 0x000fe20003f4e200 */
[----:B------:R-:W-:-:S08]  /*0aa0*/  DFMA R30, R30, R30, R30 ;  /* 0x0000001e1e1e722b */ /* 0x000fd0000000001e */
[----:B------:R-:W-:-:S08]  /*0ab0*/  DFMA R30, R28, R30, R28 ;  /* 0x0000001e1c1e722b */ /* 0x000fd0000000001c */
[----:B------:R-:W-:-:S08]  /*0ac0*/  DFMA R16, R30, -R24, 1 ;  /* 0x3ff000001e10742b */ /* 0x000fd00000000818 */
[----:B------:R-:W-:-:S08]  /*0ad0*/  DFMA R16, R30, R16, R30 ;  /* 0x000000101e10722b */ /* 0x000fd0000000001e */
[----:B------:R-:W-:-:S08]  /*0ae0*/  DMUL R14, R32, R16 ;  /* 0x00000010200e7228 */ /* 0x000fd00000000000 */
[----:B------:R-:W-:-:S08]  /*0af0*/  DFMA R28, R14, -R24, R32 ;  /* 0x800000180e1c722b */ /* 0x000fd00000000020 */
[----:B------:R-:W-:-:S10]  /*0b00*/  DFMA R16, R16, R28, R14 ;  /* 0x0000001c1010722b */ /* 0x000fd4000000000e */
[----:B------:R-:W-:-:S05]  /*0b10*/  FFMA R0, RZ, R25, R17 ;  /* 0x00000019ff007223 */ /* 0x000fca0000000011 */
[----:B------:R-:W-:-:S13]  /*0b20*/  FSETP.GT.AND P0, PT, |R0|, 1.469367938527859385e-39, PT ;  /* 0x001000000000780b */ /* 0x000fda0003f04200 */
[----:B------:R-:W-:Y:S05]  /*0b30*/  @P0 BRA P2, `(.L_x_18) ;  /* 0x0000000000180947 */ /* 0x000fea0001000000 */
[----:B------:R-:W-:Y:S01]  /*0b40*/  IMAD.MOV.U32 R30, RZ, RZ, R24 ;  /* 0x000000ffff1e7224 */ /* 0x000fe200078e0018 */
[----:B------:R-:W-:Y:S02]  /*0b50*/  MOV R31, R25 ;  /* 0x00000019001f7202 */ /* 0x000fe40000000f00 */
[----:B------:R-:W-:-:S07]  /*0b60*/  MOV R0, 0xb80 ;  /* 0x00000b8000007802 */ /* 0x000fce0000000f00 */
[----:B------:R-:W-:Y:S05]  /*0b70*/  CALL.REL.NOINC `($__internal_0_$__cuda_sm20_div_rn_f64_full) ;  /* 0x0000000400c87944 */ /* 0x000fea0003c00000 */
[----:B------:R-:W-:Y:S02]  /*0b80*/  IMAD.MOV.U32 R16, RZ, RZ, R36 ;  /* 0x000000ffff107224 */ /* 0x000fe400078e0024 */
[----:B------:R-:W-:-:S07]  /*0b90*/  IMAD.MOV.U32 R17, RZ, RZ, R37 ;  /* 0x000000ffff117224 */ /* 0x000fce00078e0025 */
.L_x_18:
[----:B------:R-:W-:Y:S05]  /*0ba0*/  BSYNC.RECONVERGENT B2 ;  /* 0x0000000000027941 */ /* 0x000fea0003800200 */
.L_x_17:
[----:B------:R-:W0:Y:S01]  /*0bb0*/  MUFU.RCP64H R15, R27 ;  /* 0x0000001b000f7308 */ /* 0x000e220000001800 */
[----:B------:R-:W-:Y:S01]  /*0bc0*/  IMAD.MOV.U32 R14, RZ, RZ, 0x1 ;  /* 0x00000001ff0e7424 */ /* 0x000fe200078e00ff */
[----:B------:R-:W-:Y:S01]  /*0bd0*/  FSETP.GEU.AND P2, PT, |R17|, 6.5827683646048100446e-37, PT ;  /* 0x036000001100780b */ /* 0x000fe20003f4e200 */
[----:B------:R-:W-:Y:S04]  /*0be0*/  BSSY.RECONVERGENT B2, `(.L_x_19) ;  /* 0x0000014000027945 */ /* 0x000fe80003800200 */
[----:B0-----:R-:W-:-:S08]  /*0bf0*/  DFMA R28, -R26, R14, 1 ;  /* 0x3ff000001a1c742b */ /* 0x001fd0000000010e */
[----:B------:R-:W-:-:S08]  /*0c00*/  DFMA R28, R28, R28, R28 ;  /* 0x0000001c1c1c722b */ /* 0x000fd0000000001c */
[----:B------:R-:W-:-:S08]  /*0c10*/  DFMA R28, R14, R28, R14 ;  /* 0x0000001c0e1c722b */ /* 0x000fd0000000000e */
[----:B------:R-:W-:-:S08]  /*0c20*/  DFMA R14, -R26, R28, 1 ;  /* 0x3ff000001a0e742b */ /* 0x000fd0000000011c */
[----:B------:R-:W-:-:S08]  /*0c30*/  DFMA R14, R28, R14, R28 ;  /* 0x0000000e1c0e722b */ /* 0x000fd0000000001c */
        /* <DEDUP_REMOVED lines=8> */
[----:B------:R-:W-:Y:S02]  /*0cc0*/  IMAD.MOV.U32 R33, RZ, RZ, R17 ;  /* 0x000000ffff217224 */ /* 0x000fe400078e0011 */
[----:B------:R-:W-:Y:S02]  /*0cd0*/  IMAD.MOV.U32 R30, RZ, RZ, R26 ;  /* 0x000000ffff1e7224 */ /* 0x000fe400078e001a */
[----:B------:R-:W-:-:S07]  /*0ce0*/  IMAD.MOV.U32 R31, RZ, RZ, R27 ;  /* 0x000000ffff1f7224 */ /* 0x000fce00078e001b */
[----:B------:R-:W-:Y:S05]  /*0cf0*/  CALL.REL.NOINC `($__internal_0_$__cuda_sm20_div_rn_f64_full) ;  /* 0x0000000400687944 */ /* 0x000fea0003c00000 */
[----:B------:R-:W-:Y:S01]  /*0d00*/  MOV R14, R36 ;  /* 0x00000024000e7202 */ /* 0x000fe20000000f00 */
[----:B------:R-:W-:-:S07]  /*0d10*/  IMAD.MOV.U32 R15, RZ, RZ, R37 ;  /* 0x000000ffff0f7224 */ /* 0x000fce00078e0025 */
.L_x_20:
[----:B------:R-:W-:Y:S05]  /*0d20*/  BSYNC.RECONVERGENT B2 ;  /* 0x0000000000027941 */ /* 0x000fea0003800200 */
.L_x_19:
        /* <DEDUP_REMOVED lines=23> */
.L_x_22:
[----:B------:R-:W-:Y:S05]  /*0ea0*/  BSYNC.RECONVERGENT B2 ;  /* 0x0000000000027941 */ /* 0x000fea0003800200 */
.L_x_21:
        /* <DEDUP_REMOVED lines=15> */
[----:B------:R-:W-:Y:S01]  /*0fa0*/  MOV R32, R16 ;  /* 0x0000001000207202 */ /* 0x000fe20000000f00 */
[----:B------:R-:W-:Y:S01]  /*0fb0*/  IMAD.MOV.U32 R33, RZ, RZ, R17 ;  /* 0x000000ffff217224 */ /* 0x000fe200078e0011 */
[----:B------:R-:W-:Y:S01]  /*0fc0*/  MOV R0, 0x1000 ;  /* 0x0000100000007802 */ /* 0x000fe20000000f00 */
[----:B------:R-:W-:Y:S02]  /*0fd0*/  IMAD.MOV.U32 R30, RZ, RZ, R26 ;  /* 0x000000ffff1e7224 */ /* 0x000fe400078e001a */
[----:B------:R-:W-:-:S07]  /*0fe0*/  IMAD.MOV.U32 R31, RZ, RZ, R27 ;  /* 0x000000ffff1f7224 */ /* 0x000fce00078e001b */
[----:B------:R-:W-:Y:S05]  /*0ff0*/  CALL.REL.NOINC `($__internal_0_$__cuda_sm20_div_rn_f64_full) ;  /* 0x0000000000a87944 */ /* 0x000fea0003c00000 */
[----:B------:R-:W-:Y:S02]  /*1000*/  IMAD.MOV.U32 R18, RZ, RZ, R36 ;  /* 0x000000ffff127224 */ /* 0x000fe400078e0024 */
[----:B------:R-:W-:-:S07]  /*1010*/  IMAD.MOV.U32 R19, RZ, RZ, R37 ;  /* 0x000000ffff137224 */ /* 0x000fce00078e0025 */
.L_x_24:
[----:B------:R-:W-:Y:S05]  /*1020*/  BSYNC.RECONVERGENT B2 ;  /* 0x0000000000027941 */ /* 0x000fea0003800200 */
.L_x_23:
[----:B------:R-:W-:Y:S02]  /*1030*/  DADD R10, R10, R14 ;  /* 0x000000000a0a7229 */ /* 0x000fe4000000000e */
[----:B------:R-:W-:-:S11]  /*1040*/  DADD R8, R8, R18 ;  /* 0x0000000008087229 */ /* 0x000fd60000000012 */
.L_x_3:
[----:B------:R-:W-:Y:S05]  /*1050*/  BSYNC.RECONVERGENT B0 ;  /* 0x0000000000007941 */ /* 0x000fea0003800200 */
.L_x_2:
[----:B------:R-:W-:Y:S01]  /*1060*/  IADD3 R4, P0, PT, R4, 0x8, RZ ;  /* 0x0000000804047810 */ /* 0x000fe20007f1e0ff */
[----:B------:R-:W-:Y:S01]  /*1070*/  VIADD R3, R3, 0x1 ;  /* 0x0000000103037836 */ /* 0x000fe20000000000 */
[----:B------:R-:W-:Y:S02]  /*1080*/  IADD3 R6, P3, PT, R6, 0x8, RZ ;  /* 0x0000000806067810 */ /* 0x000fe40007f7e0ff */
[----:B------:R-:W-:Y:S01]  /*1090*/  IADD3 R48, P2, PT, R48, 0x8, RZ ;  /* 0x0000000830307810 */ /* 0x000fe20007f5e0ff */
[----:B------:R-:W-:Y:S02]  /*10a0*/  IMAD.X R5, RZ, RZ, R5, P0 ;  /* 0x000000ffff057224 */ /* 0x000fe400000e0605 */
[----:B------:R-:W-:Y:S01]  /*10b0*/  IMAD.X R7, RZ, RZ, R7, P3 ;  /* 0x000000ffff077224 */ /* 0x000fe200018e0607 */
[----:B------:R-:W-:Y:S01]  /*10c0*/  IADD3.X R49, PT, PT, RZ, R49, RZ, P2, !PT ;  /* 0x00000031ff317210 */ /* 0x000fe200017fe4ff */
[----:B------:R-:W-:Y:S08]  /*10d0*/  @P1 BRA `(.L_x_25) ;  /* 0xfffffff0002c1947 */ /* 0x000ff0000383ffff */
.L_x_1:
[----:B------:R-:W-:Y:S05]  /*10e0*/  BSYNC.RECONVERGENT B1 ;  /* 0x0000000000017941 */ /* 0x000fea0003800200 */
.L_x_0:
[----:B------:R-:W0:Y:S01]  /*10f0*/  LDCU UR7, c[0x0][0x3a8] ;  /* 0x00007500ff0777ac */ /* 0x000e220008000800 */
[----:B------:R-:W-:Y:S01]  /*1100*/  BAR.SYNC.DEFER_BLOCKING 0x0 ;  /* 0x0000000000007b1d */ /* 0x000fe20000010000 */
[----:B0-----:R-:W-:-:S13]  /*1110*/  ISETP.GE.AND P0, PT, R2, UR7, PT ;  /* 0x0000000702007c0c */ /* 0x001fda000bf06270 */
[----:B------:R-:W-:Y:S05]  /*1120*/  @P0 EXIT ;  /* 0x000000000000094d */ /* 0x000fea0003800000 */
[----:B------:R-:W0:Y:S08]  /*1130*/  LDC.64 R4, c[0x0][0x390] ;  /* 0x0000e400ff047b82 */ /* 0x000e300000000a00 */
[----:B------:R-:W1:Y:S08]  /*1140*/  LDC.64 R12, c[0x0][0x398] ;  /* 0x0000e600ff0c7b82 */ /* 0x000e700000000a00 */
[----:B------:R-:W2:Y:S01]  /*1150*/  LDC.64 R14, c[0x0][0x380] ;  /* 0x0000e000ff0e7b82 */ /* 0x000ea20000000a00 */
[----:B0-----:R-:W-:-:S07]  /*1160*/  IMAD.WIDE.U32 R4, R2, 0x8, R4 ;  /* 0x0000000802047825 */ /* 0x001fce00078e0004 */
[----:B------:R-:W0:Y:S01]  /*1170*/  LDC.64 R18, c[0x0][0x388] ;  /* 0x0000e200ff127b82 */ /* 0x000e220000000a00 */
[----:B------:R-:W3:Y:S02]  /*1180*/  LDG.E.64 R6, desc[UR4][R4.64] ;  /* 0x0000000404067981 */ /* 0x000ee4000c1e1b00 */
[----:B---3--:R-:W-:Y:S01]  /*1190*/  DADD R6, R6, R10 ;  /* 0x0000000006067229 */ /* 0x008fe2000000000a */
[----:B-1----:R-:W-:-:S06]  /*11a0*/  IMAD.WIDE.U32 R10, R2, 0x8, R12 ;  /* 0x00000008020a7825 */ /* 0x002fcc00078e000c */
[----:B------:R1:W-:Y:S04]  /*11b0*/  STG.E.64 desc[UR4][R4.64], R6 ;  /* 0x0000000604007986 */ /* 0x0003e8000c101b04 */
[----:B------:R-:W3:Y:S01]  /*11c0*/  LDG.E.64 R12, desc[UR4][R10.64] ;  /* 0x000000040a0c7981 */ /* 0x000ee2000c1e1b00 */
[----:B--2---:R-:W-:Y:S01]  /*11d0*/  IMAD.WIDE.U32 R16, R2, 0x8, R14 ;  /* 0x0000000802107825 */ /* 0x004fe200078e000e */
[----:B---3--:R-:W-:-:S07]  /*11e0*/  DADD R12, R12, R8 ;  /* 0x000000000c0c7229 */ /* 0x008fce0000000008 */
[----:B------:R-:W-:Y:S04]  /*11f0*/  STG.E.64 desc[UR4][R10.64], R12 ;  /* 0x0000000c0a007986 */ /* 0x000fe8000c101b04 */
[----:B------:R-:W2:Y:S04]  /*1200*/  LDG.E.64 R8, desc[UR4][R4.64] ;  /* 0x0000000404087981 */ /* 0x000ea8000c1e1b00 */
[----:B------:R-:W2:Y:S01]  /*1210*/  LDG.E.64 R14, desc[UR4][R16.64] ;  /* 0x00000004100e7981 */ /* 0x000ea2000c1e1b00 */
[----:B0-----:R-:W-:Y:S01]  /*1220*/  IMAD.WIDE.U32 R18, R2, 0x8, R18 ;  /* 0x0000000802127825 */ /* 0x001fe200078e0012 */
[----:B--2---:R-:W-:-:S07]  /*1230*/  DADD R8, R8, R14 ;  /* 0x0000000008087229 */ /* 0x004fce000000000e */
[----:B------:R-:W-:Y:S04]  /*1240*/  STG.E.64 desc[UR4][R16.64], R8 ;  /* 0x0000000810007986 */ /* 0x000fe8000c101b04 */
[----:B------:R-:W2:Y:S04]  /*1250*/  LDG.E.64 R2, desc[UR4][R10.64] ;  /* 0x000000040a027981 */ /* 0x000ea8000c1e1b00 */
[----:B-1----:R-:W2:Y:S02]  /*1260*/  LDG.E.64 R6, desc[UR4][R18.64] ;  /* 0x0000000412067981 */ /* 0x002ea4000c1e1b00 */
[----:B--2---:R-:W-:-:S07]  /*1270*/  DADD R2, R2, R6 ;  /* 0x0000000002027229 */ /* 0x004fce0000000006 */
[----:B------:R-:W-:Y:S01]  /*1280*/  STG.E.64 desc[UR4][R18.64], R2 ;  /* 0x0000000212007986 */ /* 0x000fe2000c101b04 */
[----:B------:R-:W-:Y:S05]  /*1290*/  EXIT ;  /* 0x000000000000794d */ /* 0x000fea0003800000 */
        .weak           $__internal_0_$__cuda_sm20_div_rn_f64_full
        .type           $__internal_0_$__cuda_sm20_div_rn_f64_full,@function
        .size           $__internal_0_$__cuda_sm20_div_rn_f64_full,($__internal_1_$__cuda_sm20_dsqrt_rn_f64_mediumpath_v1 - $__internal_0_$__cuda_sm20_div_rn_f64_full)
$__internal_0_$__cuda_sm20_div_rn_f64_full:
[C---:B------:R-:W-:Y:S01]  /*12a0*/  FSETP.GEU.AND P0, PT, |R31|.reuse, 1.469367938527859385e-39, PT ;  /* 0x001000001f00780b */ /* 0x040fe20003f0e200 */
[----:B------:R-:W-:Y:S01]  /*12b0*/  IMAD.MOV.U32 R34, RZ, RZ, 0x1 ;  /* 0x00000001ff227424 */ /* 0x000fe200078e00ff */
[----:B------:R-:W-:Y:S01]  /*12c0*/  LOP3.LUT R28, R31, 0x800fffff, RZ, 0xc0, !PT ;  /* 0x800fffff1f1c7812 */ /* 0x000fe200078ec0ff */
[----:B------:R-:W-:Y:S01]  /*12d0*/  IMAD.MOV.U32 R43, RZ, RZ, 0x1ca00000 ;  /* 0x1ca00000ff2b7424 */ /* 0x000fe200078e00ff */
[C---:B------:R-:W-:Y:S01]  /*12e0*/  FSETP.GEU.AND P3, PT, |R33|.reuse, 1.469367938527859385e-39, PT ;  /* 0x001000002100780b */ /* 0x040fe20003f6e200 */
[----:B------:R-:W-:Y:S01]  /*12f0*/  BSSY.RECONVERGENT B3, `(.L_x_26) ;  /* 0x0000052000037945 */ /* 0x000fe20003800200 */
[----:B------:R-:W-:Y:S01]  /*1300*/  LOP3.LUT R29, R28, 0x3ff00000, RZ, 0xfc, !PT ;  /* 0x3ff000001c1d7812 */ /* 0x000fe200078efcff */
[----:B------:R-:W-:Y:S01]  /*1310*/  IMAD.MOV.U32 R28, RZ, RZ, R30 ;  /* 0x000000ffff1c7224 */ /* 0x000fe200078e001e */
[----:B------:R-:W-:Y:S02]  /*1320*/  LOP3.LUT R42, R33, 0x7ff00000, RZ, 0xc0, !PT ;  /* 0x7ff00000212a7812 */ /* 0x000fe400078ec0ff */
[----:B------:R-:W-:-:S03]  /*1330*/  LOP3.LUT R45, R31, 0x7ff00000, RZ, 0xc0, !PT ;  /* 0x7ff000001f2d7812 */ /* 0x000fc600078ec0ff */
[----:B------:R-:W-:Y:S01]  /*1340*/  @!P0 DMUL R28, R30, 8.98846567431157953865e+307 ;  /* 0x7fe000001e1c8828 */ /* 0x000fe20000000000 */
[C---:B------:R-:W-:Y:S01]  /*1350*/  ISETP.GE.U32.AND P2, PT, R42.reuse, R45, PT ;  /* 0x0000002d2a00720c */ /* 0x040fe20003f46070 */
[----:B------:R-:W-:Y:S02]  /*1360*/  IMAD.MOV.U32 R44, RZ, RZ, R42 ;  /* 0x000000ffff2c7224 */ /* 0x000fe400078e002a */
[----:B------:R-:W-:Y:S02]  /*1370*/  @!P3 LOP3.LUT R39, R31, 0x7ff00000, RZ, 0xc0, !PT ;  /* 0x7ff000001f27b812 */ /* 0x000fe400078ec0ff */
[----:B------:R-:W0:Y:S02]  /*1380*/  MUFU.RCP64H R35, R29 ;  /* 0x0000001d00237308 */ /* 0x000e240000001800 */
[----:B------:R-:W-:Y:S02]  /*1390*/  @!P3 ISETP.GE.U32.AND P4, PT, R42, R39, PT ;  /* 0x000000272a00b20c */ /* 0x000fe40003f86070 */
[----:B------:R-:W-:-:S02]  /*13a0*/  @!P0 LOP3.LUT R45, R29, 0x7ff00000, RZ, 0xc0, !PT ;  /* 0x7ff000001d2d8812 */ /* 0x000fc400078ec0ff */
[----:B------:R-:W-:-:S04]  /*13b0*/  @!P3 SEL R39, R43, 0x63400000, !P4 ;  /* 0x634000002b27b807 */ /* 0x000fc80006000000 */
[----:B------:R-:W-:-:S04]  /*13c0*/  @!P3 LOP3.LUT R40, R39, 0x80000000, R33, 0xf8, !PT ;  /* 0x800000002728b812 */ /* 0x000fc800078ef821 */
[----:B------:R-:W-:Y:S01]  /*13d0*/  @!P3 LOP3.LUT R41, R40, 0x100000, RZ, 0xfc, !PT ;  /* 0x001000002829b812 */ /* 0x000fe200078efcff */
[----:B------:R-:W-:Y:S01]  /*13e0*/  @!P3 IMAD.MOV.U32 R40, RZ, RZ, RZ ;  /* 0x000000ffff28b224 */ /* 0x000fe200078e00ff */
[----:B0-----:R-:W-:-:S08]  /*13f0*/  DFMA R36, R34, -R28, 1 ;  /* 0x3ff000002224742b */ /* 0x001fd0000000081c */
[----:B------:R-:W-:-:S08]  /*1400*/  DFMA R36, R36, R36, R36 ;  /* 0x000000242424722b */ /* 0x000fd00000000024 */
[----:B------:R-:W-:Y:S01]  /*1410*/  DFMA R36, R34, R36, R34 ;  /* 0x000000242224722b */ /* 0x000fe20000000022 */
[----:B------:R-:W-:Y:S01]  /*1420*/  SEL R35, R43, 0x63400000, !P2 ;  /* 0x634000002b237807 */ /* 0x000fe20005000000 */
[----:B------:R-:W-:-:S03]  /*1430*/  IMAD.MOV.U32 R34, RZ, RZ, R32 ;  /* 0x000000ffff227224 */ /* 0x000fc600078e0020 */
[----:B------:R-:W-:-:S03]  /*1440*/  LOP3.LUT R35, R35, 0x800fffff, R33, 0xf8, !PT ;  /* 0x800fffff23237812 */ /* 0x000fc600078ef821 */
[----:B------:R-:W-:-:S03]  /*1450*/  DFMA R38, R36, -R28, 1 ;  /* 0x3ff000002426742b */ /* 0x000fc6000000081c */
[----:B------:R-:W-:-:S05]  /*1460*/  @!P3 DFMA R34, R34, 2, -R40 ;  /* 0x400000002222b82b */ /* 0x000fca0000000828 */
[----:B------:R-:W-:-:S05]  /*1470*/  DFMA R36, R36, R38, R36 ;  /* 0x000000262424722b */ /* 0x000fca0000000024 */
[----:B------:R-:W-:-:S03]  /*1480*/  @!P3 LOP3.LUT R44, R35, 0x7ff00000, RZ, 0xc0, !PT ;  /* 0x7ff00000232cb812 */ /* 0x000fc600078ec0ff */
[----:B------:R-:W-:Y:S01]  /*1490*/  DMUL R38, R36, R34 ;  /* 0x0000002224267228 */ /* 0x000fe20000000000 */
[----:B------:R-:W-:-:S04]  /*14a0*/  IADD3 R46, PT, PT, R44, -0x1, RZ ;  /* 0xffffffff2c2e7810 */ /* 0x000fc80007ffe0ff */
[----:B------:R-:W-:Y:S01]  /*14b0*/  ISETP.GT.U32.AND P0, PT, R46, 0x7feffffe, PT ;  /* 0x7feffffe2e00780c */ /* 0x000fe20003f04070 */
[----:B------:R-:W-:Y:S02]  /*14c0*/  VIADD R46, R45, 0xffffffff ;  /* 0xffffffff2d2e7836 */ /* 0x000fe40000000000 */
[----:B------:R-:W-:-:S03]  /*14d0*/  DFMA R40, R38, -R28, R34 ;  /* 0x8000001c2628722b */ /* 0x000fc60000000022 */
[----:B------:R-:W-:-:S05]  /*14e0*/  ISETP.GT.U32.OR P0, PT, R46, 0x7feffffe, P0 ;  /* 0x7feffffe2e00780c */ /* 0x000fca0000704470 */
[----:B------:R-:W-:-:S08]  /*14f0*/  DFMA R40, R36, R40, R38 ;  /* 0x000000282428722b */ /* 0x000fd00000000026 */
[----:B------:R-:W-:Y:S05]  /*1500*/  @P0 BRA `(.L_x_27) ;  /* 0x00000000006c0947 */ /* 0x000fea0003800000 */
[----:B------:R-:W-:-:S04]  /*1510*/  LOP3.LUT R33, R31, 0x7ff00000, RZ, 0xc0, !PT ;  /* 0x7ff000001f217812 */ /* 0x000fc800078ec0ff */
[CC--:B------:R-:W-:Y:S02]  /*1520*/  VIADDMNMX R32, R42.reuse, -R33.reuse, 0xb9600000, !PT ;  /* 0xb96000002a207446 */ /* 0x0c0fe40007800921 */
[----:B------:R-:W-:Y:S02]  /*1530*/  ISETP.GE.U32.AND P0, PT, R42, R33, PT ;  /* 0x000000212a00720c */ /* 0x000fe40003f06070 */
[----:B------:R-:W-:Y:S02]  /*1540*/  VIMNMX R32, PT, PT, R32, 0x46a00000, PT ;  /* 0x46a0000020207848 */ /* 0x000fe40003fe0100 */
[----:B------:R-:W-:-:S05]  /*1550*/  SEL R43, R43, 0x63400000, !P0 ;  /* 0x634000002b2b7807 */ /* 0x000fca0004000000 */
[----:B------:R-:W-:Y:S02]  /*1560*/  IMAD.IADD R38, R32, 0x1, -R43 ;  /* 0x0000000120267824 */ /* 0x000fe400078e0a2b */
[----:B------:R-:W-:Y:S02]  /*1570*/  IMAD.MOV.U32 R32, RZ, RZ, RZ ;  /* 0x000000ffff207224 */ /* 0x000fe400078e00ff */
[----:B------:R-:W-:-:S06]  /*1580*/  VIADD R33, R38, 0x7fe00000 ;  /* 0x7fe0000026217836 */ /* 0x000fcc0000000000 */
[----:B------:R-:W-:-:S10]  /*1590*/  DMUL R36, R40, R32 ;  /* 0x0000002028247228 */ /* 0x000fd40000000000 */
[----:B------:R-:W-:-:S13]  /*15a0*/  FSETP.GTU.AND P0, PT, |R37|, 1.469367938527859385e-39, PT ;  /* 0x001000002500780b */ /* 0x000fda0003f0c200 */
[----:B------:R-:W-:Y:S05]  /*15b0*/  @P0 BRA `(.L_x_28) ;  /* 0x0000000000940947 */ /* 0x000fea0003800000 */
[----:B------:R-:W-:Y:S01]  /*15c0*/  DFMA R28, R40, -R28, R34 ;  /* 0x8000001c281c722b */ /* 0x000fe20000000022 */
[----:B------:R-:W-:-:S09]  /*15d0*/  IMAD.MOV.U32 R32, RZ, RZ, RZ ;  /* 0x000000ffff207224 */ /* 0x000fd200078e00ff */
[C---:B------:R-:W-:Y:S02]  /*15e0*/  FSETP.NEU.AND P0, PT, R29.reuse, RZ, PT ;  /* 0x000000ff1d00720b */ /* 0x040fe40003f0d000 */
[----:B------:R-:W-:-:S04]  /*15f0*/  LOP3.LUT R31, R29, 0x80000000, R31, 0x48, !PT ;  /* 0x800000001d1f7812 */ /* 0x000fc800078e481f */
[----:B------:R-:W-:-:S07]  /*1600*/  LOP3.LUT R33, R31, R33, RZ, 0xfc, !PT ;  /* 0x000000211f217212 */ /* 0x000fce00078efcff */
[----:B------:R-:W-:Y:S05]  /*1610*/  @!P0 BRA `(.L_x_28) ;  /* 0x00000000007c8947 */ /* 0x000fea0003800000 */
[----:B------:R-:W-:Y:S01]  /*1620*/  IMAD.MOV R29, RZ, RZ, -R38 ;  /* 0x000000ffff1d7224 */ /* 0x000fe200078e0a26 */
[----:B------:R-:W-:Y:S01]  /*1630*/  DMUL.RP R32, R40, R32 ;  /* 0x0000002028207228 */ /* 0x000fe20000008000 */
[----:B------:R-:W-:-:S06]  /*1640*/  IMAD.MOV.U32 R28, RZ, RZ, RZ ;  /* 0x000000ffff1c7224 */ /* 0x000fcc00078e00ff */
[----:B------:R-:W-:-:S03]  /*1650*/  DFMA R28, R36, -R28, R40 ;  /* 0x8000001c241c722b */ /* 0x000fc60000000028 */
[----:B------:R-:W-:-:S03]  /*1660*/  LOP3.LUT R31, R33, R31, RZ, 0x3c, !PT ;  /* 0x0000001f211f7212 */ /* 0x000fc600078e3cff */
[----:B------:R-:W-:-:S04]  /*1670*/  IADD3 R28, PT, PT, -R38, -0x43300000, RZ ;  /* 0xbcd00000261c7810 */ /* 0x000fc80007ffe1ff */
[----:B------:R-:W-:-:S04]  /*1680*/  FSETP.NEU.AND P0, PT, |R29|, R28, PT ;  /* 0x0000001c1d00720b */ /* 0x000fc80003f0d200 */
[----:B------:R-:W-:Y:S02]  /*1690*/  FSEL R36, R32, R36, !P0 ;  /* 0x0000002420247208 */ /* 0x000fe40004000000 */
[----:B------:R-:W-:Y:S01]  /*16a0*/  FSEL R37, R31, R37, !P0 ;  /* 0x000000251f257208 */ /* 0x000fe20004000000 */
[----:B------:R-:W-:Y:S06]  /*16b0*/  BRA `(.L_x_28) ;  /* 0x0000000000547947 */ /* 0x000fec0003800000 */
.L_x_27:
[----:B------:R-:W-:-:S14]  /*16c0*/  DSETP.NAN.AND P0, PT, R32, R32, PT ;  /* 0x000000202000722a */ /* 0x000fdc0003f08000 */
[----:B------:R-:W-:Y:S05]  /*16d0*/  @P0 BRA `(.L_x_29) ;  /* 0x0000000000440947 */ /* 0x000fea0003800000 */
[----:B------:R-:W-:-:S14]  /*16e0*/  DSETP.NAN.AND P0, PT, R30, R30, PT ;  /* 0x0000001e1e00722a */ /* 0x000fdc0003f08000 */
[----:B------:R-:W-:Y:S05]  /*16f0*/  @P0 BRA `(.L_x_30) ;  /* 0x0000000000300947 */ /* 0x000fea0003800000 */
[----:B------:R-:W-:Y:S01]  /*1700*/  ISETP.NE.AND P0, PT, R44, R45, PT ;  /* 0x0000002d2c00720c */ /* 0x000fe20003f05270 */
[----:B------:R-:W-:Y:S01]  /*1710*/  IMAD.MOV.U32 R37, RZ, RZ, -0x80000 ;  /* 0xfff80000ff257424 */ /* 0x000fe200078e00ff */
[----:B------:R-:W-:-:S11]  /*1720*/  MOV R36, 0x0 ;  /* 0x0000000000247802 */ /* 0x000fd60000000f00 */
[----:B------:R-:W-:Y:S05]  /*1730*/  @!P0 BRA `(.L_x_28) ;  /* 0x0000000000348947 */ /* 0x000fea0003800000 */
[----:B------:R-:W-:Y:S02]  /*1740*/  ISETP.NE.AND P0, PT, R44, 0x7ff00000, PT ;  /* 0x7ff000002c00780c */ /* 0x000fe40003f05270 */
[----:B------:R-:W-:Y:S02]  /*1750*/  LOP3.LUT R37, R33, 0x80000000, R31, 0x48, !PT ;  /* 0x8000000021257812 */ /* 0x000fe400078e481f */
[----:B------:R-:W-:-:S13]  /*1760*/  ISETP.EQ.OR P0, PT, R45, RZ, !P0 ;  /* 0x000000ff2d00720c */ /* 0x000fda0004702670 */
[----:B------:R-:W-:Y:S01]  /*1770*/  @P0 LOP3.LUT R28, R37, 0x7ff00000, RZ, 0xfc, !PT ;  /* 0x7ff00000251c0812 */ /* 0x000fe200078efcff */
[----:B------:R-:W-:Y:S02]  /*1780*/  @!P0 IMAD.MOV.U32 R36, RZ, RZ, RZ ;  /* 0x000000ffff248224 */ /* 0x000fe400078e00ff */
[----:B------:R-:W-:Y:S02]  /*1790*/  @P0 IMAD.MOV.U32 R36, RZ, RZ, RZ ;  /* 0x000000ffff240224 */ /* 0x000fe400078e00ff */
[----:B------:R-:W-:Y:S01]  /*17a0*/  @P0 IMAD.MOV.U32 R37, RZ, RZ, R28 ;  /* 0x000000ffff250224 */ /* 0x000fe200078e001c */
[----:B------:R-:W-:Y:S06]  /*17b0*/  BRA `(.L_x_28) ;  /* 0x0000000000147947 */ /* 0x000fec0003800000 */
.L_x_30:
[----:B------:R-:W-:Y:S01]  /*17c0*/  LOP3.LUT R37, R31, 0x80000, RZ, 0xfc, !PT ;  /* 0x000800001f257812 */ /* 0x000fe200078efcff */
[----:B------:R-:W-:Y:S01]  /*17d0*/  IMAD.MOV.U32 R36, RZ, RZ, R30 ;  /* 0x000000ffff247224 */ /* 0x000fe200078e001e */
[----:B------:R-:W-:Y:S06]  /*17e0*/  BRA `(.L_x_28) ;  /* 0x0000000000087947 */ /* 0x000fec0003800000 */
.L_x_29:
[----:B------:R-:W-:Y:S01]  /*17f0*/  LOP3.LUT R37, R33, 0x80000, RZ, 0xfc, !PT ;  /* 0x0008000021257812 */ /* 0x000fe200078efcff */
[----:B------:R-:W-:-:S07]  /*1800*/  IMAD.MOV.U32 R36, RZ, RZ, R32 ;  /* 0x000000ffff247224 */ /* 0x000fce00078e0020 */
.L_x_28:
[----:B------:R-:W-:Y:S05]  /*1810*/  BSYNC.RECONVERGENT B3 ;  /* 0x0000000000037941 */ /* 0x000fea0003800200 */
.L_x_26:
[----:B------:R-:W-:Y:S01]  /*1820*/  IMAD.MOV.U32 R28, RZ, RZ, R0 ;  /* 0x000000ffff1c7224 */ /* 0x000fe200078e0000 */
[----:B------:R-:W-:-:S04]  /*1830*/  MOV R29, 0x0 ;  /* 0x00000000001d7802 */ /* 0x000fc80000000f00 */
[----:B------:R-:W-:Y:S05]  /*1840*/  RET.REL.NODEC R28 `(_Z17calculateAsteroidPdS_S_S_S_i) ;  /* 0xffffffe41cec7950 */ /* 0x000fea0003c3ffff */
        .weak           $__internal_1_$__cuda_sm20_dsqrt_rn_f64_mediumpath_v1
        .type           $__internal_1_$__cuda_sm20_dsqrt_rn_f64_mediumpath_v1,@function
        .size           $__internal_1_$__cuda_sm20_dsqrt_rn_f64_mediumpath_v1,($_Z17calculateAsteroidPdS_S_S_S_i$__internal_accurate_pow - $__internal_1_$__cuda_sm20_dsqrt_rn_f64_mediumpath_v1)
$__internal_1_$__cuda_sm20_dsqrt_rn_f64_mediumpath_v1:
[----:B------:R-:W-:Y:S01]  /*1850*/  ISETP.GE.U32.AND P0, PT, R26, -0x3400000, PT ;  /* 0xfcc000001a00780c */ /* 0x000fe20003f06070 */
[----:B------:R-:W-:Y:S01]  /*1860*/  BSSY.RECONVERGENT B3, `(.L_x_31) ;  /* 0x0000028000037945 */ /* 0x000fe20003800200 */
[----:B------:R-:W-:Y:S02]  /*1870*/  IMAD.MOV.U32 R28, RZ, RZ, R30 ;  /* 0x000000ffff1c7224 */ /* 0x000fe400078e001e */
[----:B------:R-:W-:Y:S02]  /*1880*/  IMAD.MOV.U32 R24, RZ, RZ, R34 ;  /* 0x000000ffff187224 */ /* 0x000fe400078e0022 */
[----:B------:R-:W-:Y:S02]  /*1890*/  IMAD.MOV.U32 R25, RZ, RZ, R35 ;  /* 0x000000ffff197224 */ /* 0x000fe400078e0023 */
[----:B------:R-:W-:Y:S02]  /*18a0*/  IMAD.MOV.U32 R26, RZ, RZ, R22 ;  /* 0x000000ffff1a7224 */ /* 0x000fe400078e0016 */
[----:B------:R-:W-:-:S03]  /*18b0*/  IMAD.MOV.U32 R27, RZ, RZ, R23 ;  /* 0x000000ffff1b7224 */ /* 0x000fc600078e0017 */
[----:B------:R-:W-:Y:S05]  /*18c0*/  @!P0 BRA `(.L_x_32) ;  /* 0x0000000000208947 */ /* 0x000fea0003800000 */
[----:B------:R-:W-:-:S10]  /*18d0*/  DFMA.RM R24, R24, R28, R32 ;  /* 0x0000001c1818722b */ /* 0x000fd40000004020 */
[----:B------:R-:W-:-:S05]  /*18e0*/  IADD3 R28, P0, PT, R24, 0x1, RZ ;  /* 0x00000001181c7810 */ /* 0x000fca0007f1e0ff */
[----:B------:R-:W-:-:S06]  /*18f0*/  IMAD.X R29, RZ, RZ, R25, P0 ;  /* 0x000000ffff1d7224 */ /* 0x000fcc00000e0619 */
[----:B------:R-:W-:-:S08]  /*1900*/  DFMA.RP R26, -R24, R28, R26 ;  /* 0x0000001c181a722b */ /* 0x000fd0000000811a */
[----:B------:R-:W-:-:S06]  /*1910*/  DSETP.GT.AND P0, PT, R26, RZ, PT ;  /* 0x000000ff1a00722a */ /* 0x000fcc0003f04000 */
[----:B------:R-:W-:Y:S02]  /*1920*/  FSEL R24, R28, R24, P0 ;  /* 0x000000181c187208 */ /* 0x000fe40000000000 */
[----:B------:R-:W-:Y:S01]  /*1930*/  FSEL R25, R29, R25, P0 ;  /* 0x000000191d197208 */ /* 0x000fe20000000000 */
[----:B------:R-:W-:Y:S06]  /*1940*/  BRA `(.L_x_33) ;  /* 0x0000000000647947 */ /* 0x000fec0003800000 */
.L_x_32:
[----:B------:R-:W-:-:S14]  /*1950*/  DSETP.NE.AND P0, PT, R26, RZ, PT ;  /* 0x000000ff1a00722a */ /* 0x000fdc0003f05000 */
[----:B------:R-:W-:Y:S05]  /*1960*/  @!P0 BRA `(.L_x_34) ;  /* 0x0000000000588947 */ /* 0x000fea0003800000 */
[----:B------:R-:W-:-:S13]  /*1970*/  ISETP.GE.AND P0, PT, R27, RZ, PT ;  /* 0x000000ff1b00720c */ /* 0x000fda0003f06270 */
[----:B------:R-:W-:Y:S01]  /*1980*/  @!P0 IMAD.MOV.U32 R24, RZ, RZ, 0x0 ;  /* 0x00000000ff188424 */ /* 0x000fe200078e00ff */
[----:B------:R-:W-:Y:S01]  /*1990*/  @!P0 MOV R25, 0xfff80000 ;  /* 0xfff8000000198802 */ /* 0x000fe20000000f00 */
[----:B------:R-:W-:Y:S06]  /*19a0*/  @!P0 BRA `(.L_x_33) ;  /* 0x00000000004c8947 */ /* 0x000fec0003800000 */
[----:B------:R-:W-:-:S13]  /*19b0*/  ISETP.GT.AND P0, PT, R27, 0x7fefffff, PT ;  /* 0x7fefffff1b00780c */ /* 0x000fda0003f04270 */
[----:B------:R-:W-:Y:S05]  /*19c0*/  @P0 BRA `(.L_x_34) ;  /* 0x0000000000400947 */ /* 0x000fea0003800000 */
[----:B------:R-:W-:Y:S01]  /*19d0*/  DMUL R24, R26, 8.11296384146066816958e+31 ;  /* 0x469000001a187828 */ /* 0x000fe20000000000 */
[----:B------:R-:W-:Y:S02]  /*19e0*/  IMAD.MOV.U32 R30, RZ, RZ, 0x0 ;  /* 0x00000000ff1e7424 */ /* 0x000fe400078e00ff */
[----:B------:R-:W-:Y:S02]  /*19f0*/  IMAD.MOV.U32 R26, RZ, RZ, RZ ;  /* 0x000000ffff1a7224 */ /* 0x000fe400078e00ff */
[----:B------:R-:W-:Y:S01]  /*1a00*/  IMAD.MOV.U32 R31, RZ, RZ, 0x3fd80000 ;  /* 0x3fd80000ff1f7424 */ /* 0x000fe200078e00ff */
[----:B------:R-:W0:Y:S03]  /*1a10*/  MUFU.RSQ64H R27, R25 ;  /* 0x00000019001b7308 */ /* 0x000e260000001c00 */
[----:B0-----:R-:W-:-:S08]  /*1a20*/  DMUL R28, R26, R26 ;  /* 0x0000001a1a1c7228 */ /* 0x001fd00000000000 */
[----:B------:R-:W-:-:S08]  /*1a30*/  DFMA R28, R24, -R28, 1 ;  /* 0x3ff00000181c742b */ /* 0x000fd0000000081c */
[----:B------:R-:W-:Y:S02]  /*1a40*/  DFMA R30, R28, R30, 0.5 ;  /* 0x3fe000001c1e742b */ /* 0x000fe4000000001e */
[----:B------:R-:W-:-:S08]  /*1a50*/  DMUL R28, R26, R28 ;  /* 0x0000001c1a1c7228 */ /* 0x000fd00000000000 */
[----:B------:R-:W-:-:S08]  /*1a60*/  DFMA R28, R30, R28, R26 ;  /* 0x0000001c1e1c722b */ /* 0x000fd0000000001a */
[----:B------:R-:W-:Y:S02]  /*1a70*/  DMUL R26, R24, R28 ;  /* 0x0000001c181a7228 */ /* 0x000fe40000000000 */
[----:B------:R-:W-:-:S06]  /*1a80*/  VIADD R29, R29, 0xfff00000 ;  /* 0xfff000001d1d7836 */ /* 0x000fcc0000000000 */
[----:B------:R-:W-:-:S08]  /*1a90*/  DFMA R30, R26, -R26, R24 ;  /* 0x8000001a1a1e722b */ /* 0x000fd00000000018 */
[----:B------:R-:W-:-:S10]  /*1aa0*/  DFMA R24, R28, R30, R26 ;  /* 0x0000001e1c18722b */ /* 0x000fd4000000001a */
[----:B------:R-:W-:Y:S01]  /*1ab0*/  VIADD R25, R25, 0xfcb00000 ;  /* 0xfcb0000019197836 */ /* 0x000fe20000000000 */
[----:B------:R-:W-:Y:S06]  /*1ac0*/  BRA `(.L_x_33) ;  /* 0x0000000000047947 */ /* 0x000fec0003800000 */
.L_x_34:
[----:B------:R-:W-:-:S11]  /*1ad0*/  DADD R24, R26, R26 ;  /* 0x000000001a187229 */ /* 0x000fd6000000001a */
.L_x_33:
[----:B------:R-:W-:Y:S05]  /*1ae0*/  BSYNC.RECONVERGENT B3 ;  /* 0x0000000000037941 */ /* 0x000fea0003800200 */
.L_x_31:
[----:B------:R-:W-:Y:S01]  /*1af0*/  IMAD.MOV.U32 R26, RZ, RZ, R24 ;  /* 0x000000ffff1a7224 */ /* 0x000fe200078e0018 */
[----:B------:R-:W-:Y:S01]  /*1b00*/  MOV R24, R0 ;  /* 0x0000000000187202 */ /* 0x000fe20000000f00 */
[----:B------:R-:W-:Y:S02]  /*1b10*/  IMAD.MOV.U32 R27, RZ, RZ, R25 ;  /* 0x000000ffff1b7224 */ /* 0x000fe400078e0019 */
[----:B------:R-:W-:-:S04]  /*1b20*/  IMAD.MOV.U32 R25, RZ, RZ, 0x0 ;  /* 0x00000000ff197424 */ /* 0x000fc800078e00ff */
[----:B------:R-:W-:Y:S05]  /*1b30*/  RET.REL.NODEC R24 `(_Z17calculateAsteroidPdS_S_S_S_i) ;  /* 0xffffffe418307950 */ /* 0x000fea0003c3ffff */
        .type           $_Z17calculateAsteroidPdS_S_S_S_i$__internal_accurate_pow,@function
        .size           $_Z17calculateAsteroidPdS_S_S_S_i$__internal_accurate_pow,(.L_x_39 - $_Z17calculateAsteroidPdS_S_S_S_i$__internal_accurate_pow)
$_Z17calculateAsteroidPdS_S_S_S_i$__internal_accurate_pow:
[----:B------:R-:W-:Y:S01]  /*1b40*/  ISETP.GT.U32.AND P0, PT, R51, 0xfffff, PT ;  /* 0x000fffff3300780c */ /* 0x000fe20003f04070 */
[----:B------:R-:W-:Y:S01]  /*1b50*/  IMAD.MOV.U32 R30, RZ, RZ, R32 ;  /* 0x000000ffff1e7224 */ /* 0x000fe200078e0020 */
[----:B------:R-:W-:Y:S01]  /*1b60*/  UMOV UR8, 0x7d2cafe2 ;  /* 0x7d2cafe200087882 */ /* 0x000fe20000000000 */
[--C-:B------:R-:W-:Y:S01]  /*1b70*/  IMAD.MOV.U32 R31, RZ, RZ, R51.reuse ;  /* 0x000000ffff1f7224 */ /* 0x100fe200078e0033 */
[----:B------:R-:W-:Y:S01]  /*1b80*/  UMOV UR9, 0x3eb0f5ff ;  /* 0x3eb0f5ff00097882 */ /* 0x000fe20000000000 */
[--C-:B------:R-:W-:Y:S01]  /*1b90*/  IMAD.MOV.U32 R33, RZ, RZ, R51.reuse ;  /* 0x000000ffff217224 */ /* 0x100fe200078e0033 */
[----:B------:R-:W-:Y:S01]  /*1ba0*/  SHF.R.U32.HI R51, RZ, 0x14, R51 ;  /* 0x00000014ff337819 */ /* 0x000fe20000011633 */
[----:B------:R-:W-:Y:S01]  /*1bb0*/  IMAD.MOV.U32 R36, RZ, RZ, 0x41ad3b5a ;  /* 0x41ad3b5aff247424 */ /* 0x000fe200078e00ff */
[----:B------:R-:W-:Y:S01]  /*1bc0*/  UMOV UR10, 0x3b39803f ;  /* 0x3b39803f000a7882 */ /* 0x000fe20000000000 */
[----:B------:R-:W-:Y:S01]  /*1bd0*/  IMAD.MOV.U32 R37, RZ, RZ, 0x3ed0f5d2 ;  /* 0x3ed0f5d2ff257424 */ /* 0x000fe200078e00ff */
[----:B------:R-:W-:-:S03]  /*1be0*/  UMOV UR11, 0x3c7abc9e ;  /* 0x3c7abc9e000b7882 */ /* 0x000fc60000000000 */
[----:B------:R-:W-:-:S10]  /*1bf0*/  @!P0 DMUL R30, R30, 1.80143985094819840000e+16 ;  /* 0x435000001e1e8828 */ /* 0x000fd40000000000 */
[----:B------:R-:W-:Y:S01]  /*1c00*/  @!P0 IMAD.MOV.U32 R33, RZ, RZ, R31 ;  /* 0x000000ffff218224 */ /* 0x000fe200078e001f */
[----:B------:R-:W-:Y:S01]  /*1c10*/  @!P0 LEA.HI R51, R31, 0xffffffca, RZ, 0xc ;  /* 0xffffffca1f338811 */ /* 0x000fe200078f60ff */
[----:B------:R-:W-:-:S03]  /*1c20*/  @!P0 IMAD.MOV.U32 R32, RZ, RZ, R30 ;  /* 0x000000ffff208224 */ /* 0x000fc600078e001e */
[----:B------:R-:W-:Y:S01]  /*1c30*/  LOP3.LUT R33, R33, 0x800fffff, RZ, 0xc0, !PT ;  /* 0x800fffff21217812 */ /* 0x000fe200078ec0ff */
[----:B------:R-:W-:Y:S02]  /*1c40*/  IMAD.MOV.U32 R34, RZ, RZ, R32 ;  /* 0x000000ffff227224 */ /* 0x000fe400078e0020 */
[----:B------:R-:W-:Y:S01]  /*1c50*/  IMAD.MOV.U32 R32, RZ, RZ, RZ ;  /* 0x000000ffff207224 */ /* 0x000fe200078e00ff */
[----:B------:R-:W-:Y:S01]  /*1c60*/  LOP3.LUT R35, R33, 0x3ff00000, RZ, 0xfc, !PT ;  /* 0x3ff0000021237812 */ /* 0x000fe200078efcff */
[----:B------:R-:W-:-:S03]  /*1c70*/  VIADD R30, R51, 0xfffffc01 ;  /* 0xfffffc01331e7836 */ /* 0x000fc60000000000 */
[----:B------:R-:W-:-:S13]  /*1c80*/  ISETP.GE.U32.AND P2, PT, R35, 0x3ff6a09f, PT ;  /* 0x3ff6a09f2300780c */ /* 0x000fda0003f46070 */
[----:B------:R-:W-:Y:S02]  /*1c90*/  @P2 IADD3 R33, PT, PT, R35, -0x100000, RZ ;  /* 0xfff0000023212810 */ /* 0x000fe40007ffe0ff */
[----:B------:R-:W-:-:S03]  /*1ca0*/  @P2 IADD3 R30, PT, PT, R51, -0x3fe, RZ ;  /* 0xfffffc02331e2810 */ /* 0x000fc60007ffe0ff */
[----:B------:R-:W-:-:S06]  /*1cb0*/  @P2 IMAD.MOV.U32 R35, RZ, RZ, R33 ;  /* 0x000000ffff232224 */ /* 0x000fcc00078e0021 */
[C---:B------:R-:W-:Y:S02]  /*1cc0*/  DADD R40, R34.reuse, 1 ;  /* 0x3ff0000022287429 */ /* 0x040fe40000000000 */
[----:B------:R-:W-:-:S04]  /*1cd0*/  DADD R34, R34, -1 ;  /* 0xbff0000022227429 */ /* 0x000fc80000000000 */
[----:B------:R-:W0:Y:S02]  /*1ce0*/  MUFU.RCP64H R33, R41 ;  /* 0x0000002900217308 */ /* 0x000e240000001800 */
[----:B0-----:R-:W-:-:S08]  /*1cf0*/  DFMA R38, -R40, R32, 1 ;  /* 0x3ff000002826742b */ /* 0x001fd00000000120 */
[----:B------:R-:W-:-:S08]  /*1d00*/  DFMA R38, R38, R38, R38 ;  /* 0x000000262626722b */ /* 0x000fd00000000026 */
[----:B------:R-:W-:-:S08]  /*1d10*/  DFMA R38, R32, R38, R32 ;  /* 0x000000262026722b */ /* 0x000fd00000000020 */
[----:B------:R-:W-:-:S08]  /*1d20*/  DMUL R32, R34, R38 ;  /* 0x0000002622207228 */ /* 0x000fd00000000000 */
[----:B------:R-:W-:-:S08]  /*1d30*/  DFMA R32, R34, R38, R32 ;  /* 0x000000262220722b */ /* 0x000fd00000000020 */
[----:B------:R-:W-:-:S08]  /*1d40*/  DMUL R42, R32, R32 ;  /* 0x00000020202a7228 */ /* 0x000fd00000000000 */
[----:B------:R-:W-:Y:S01]  /*1d50*/  DFMA R36, R42, UR8, R36 ;  /* 0x000000082a247c2b */ /* 0x000fe20008000024 */
[----:B------:R-:W-:Y:S01]  /*1d60*/  UMOV UR8, 0x75488a3f ;  /* 0x75488a3f00087882 */ /* 0x000fe20000000000 */
[----:B------:R-:W-:-:S06]  /*1d70*/  UMOV UR9, 0x3ef3b20a ;  /* 0x3ef3b20a00097882 */ /* 0x000fcc0000000000 */
[----:B------:R-:W-:Y:S01]  /*1d80*/  DFMA R40, R42, R36, UR8 ;  /* 0x000000082a287e2b */ /* 0x000fe20008000024 */
[----:B------:R-:W-:Y:S01]  /*1d90*/  UMOV UR8, 0xe4faecd5 ;  /* 0xe4faecd500087882 */ /* 0x000fe20000000000 */
[----:B------:R-:W-:Y:S01]  /*1da0*/  UMOV UR9, 0x3f1745cd ;  /* 0x3f1745cd00097882 */ /* 0x000fe20000000000 */
[----:B------:R-:W-:-:S05]  /*1db0*/  DADD R36, R34, -R32 ;  /* 0x0000000022247229 */ /* 0x000fca0000000820 */
[----:B------:R-:W-:Y:S01]  /*1dc0*/  DFMA R40, R42, R40, UR8 ;  /* 0x000000082a287e2b */ /* 0x000fe20008000028 */
[----:B------:R-:W-:Y:S01]  /*1dd0*/  UMOV UR8, 0x258a578b ;  /* 0x258a578b00087882 */ /* 0x000fe20000000000 */
[----:B------:R-:W-:Y:S01]  /*1de0*/  UMOV UR9, 0x3f3c71c7 ;  /* 0x3f3c71c700097882 */ /* 0x000fe20000000000 */
[----:B------:R-:W-:-:S05]  /*1df0*/  DADD R36, R36, R36 ;  /* 0x0000000024247229 */ /* 0x000fca0000000024 */
[----:B------:R-:W-:Y:S01]  /*1e00*/  DFMA R40, R42, R40, UR8 ;  /* 0x000000082a287e2b */ /* 0x000fe20008000028 */
[----:B------:R-:W-:Y:S01]  /*1e10*/  UMOV UR8, 0x9242b910 ;  /* 0x9242b91000087882 */ /* 0x000fe20000000000 */
[----:B------:R-:W-:Y:S01]  /*1e20*/  UMOV UR9, 0x3f624924 ;  /* 0x3f62492400097882 */ /* 0x000fe20000000000 */
[----:B------:R-:W-:-:S05]  /*1e30*/  DFMA R36, R34, -R32, R36 ;  /* 0x800000202224722b */ /* 0x000fca0000000024 */
[----:B------:R-:W-:Y:S01]  /*1e40*/  DFMA R40, R42, R40, UR8 ;  /* 0x000000082a287e2b */ /* 0x000fe20008000028 */
[----:B------:R-:W-:Y:S01]  /*1e50*/  UMOV UR8, 0x99999dfb ;  /* 0x99999dfb00087882 */ /* 0x000fe20000000000 */
[----:B------:R-:W-:Y:S01]  /*1e60*/  UMOV UR9, 0x3f899999 ;  /* 0x3f89999900097882 */ /* 0x000fe20000000000 */
[----:B------:R-:W-:Y:S02]  /*1e70*/  DMUL R36, R38, R36 ;  /* 0x0000002426247228 */ /* 0x000fe40000000000 */
[----:B------:R-:W-:-:S03]  /*1e80*/  DMUL R38, R32, R32 ;  /* 0x0000002020267228 */ /* 0x000fc60000000000 */
[----:B------:R-:W-:Y:S01]  /*1e90*/  DFMA R40, R42, R40, UR8 ;  /* 0x000000082a287e2b */ /* 0x000fe20008000028 */
[----:B------:R-:W-:Y:S01]  /*1ea0*/  UMOV UR8, 0x55555555 ;  /* 0x5555555500087882 */ /* 0x000fe20000000000 */
[----:B------:R-:W-:-:S06]  /*1eb0*/  UMOV UR9, 0x3fb55555 ;  /* 0x3fb5555500097882 */ /* 0x000fcc0000000000 */
[----:B------:R-:W-:-:S08]  /*1ec0*/  DFMA R34, R42, R40, UR8 ;  /* 0x000000082a227e2b */ /* 0x000fd00008000028 */
[----:B------:R-:W-:Y:S01]  /*1ed0*/  DADD R44, -R34, UR8 ;  /* 0x00000008222c7e29 */ /* 0x000fe20008000100 */
[----:B------:R-:W-:Y:S01]  /*1ee0*/  UMOV UR8, 0xb9e7b0 ;  /* 0x00b9e7b000087882 */ /* 0x000fe20000000000 */
[----:B------:R-:W-:-:S06]  /*1ef0*/  UMOV UR9, 0x3c46a4cb ;  /* 0x3c46a4cb00097882 */ /* 0x000fcc0000000000 */
[----:B------:R-:W-:Y:S02]  /*1f00*/  DFMA R44, R42, R40, R44 ;  /* 0x000000282a2c722b */ /* 0x000fe4000000002c */
[----:B------:R-:W-:Y:S01]  /*1f10*/  DFMA R42, R32, R32, -R38 ;  /* 0x00000020202a722b */ /* 0x000fe20000000826 */
[----:B------:R-:W-:Y:S02]  /*1f20*/  VIADD R41, R37, 0x100000 ;  /* 0x0010000025297836 */ /* 0x000fe40000000000 */
[----:B------:R-:W-:-:S03]  /*1f30*/  IMAD.MOV.U32 R40, RZ, RZ, R36 ;  /* 0x000000ffff287224 */ /* 0x000fc600078e0024 */
[----:B------:R-:W-:Y:S01]  /*1f40*/  DADD R44, R44, -UR8 ;  /* 0x800000082c2c7e29 */ /* 0x000fe20008000000 */
[----:B------:R-:W-:Y:S01]  /*1f50*/  UMOV UR8, 0x80000000 ;  /* 0x8000000000087882 */ /* 0x000fe20000000000 */
[----:B------:R-:W-:Y:S01]  /*1f60*/  UMOV UR9, 0x43300000 ;  /* 0x4330000000097882 */ /* 0x000fe20000000000 */
[C---:B------:R-:W-:Y:S02]  /*1f70*/  DFMA R40, R32.reuse, R40, R42 ;  /* 0x000000282028722b */ /* 0x040fe4000000002a */
[----:B------:R-:W-:-:S08]  /*1f80*/  DMUL R42, R32, R38 ;  /* 0x00000026202a7228 */ /* 0x000fd00000000000 */
[----:B------:R-:W-:-:S08]  /*1f90*/  DFMA R46, R32, R38, -R42 ;  /* 0x00000026202e722b */ /* 0x000fd0000000082a */
[----:B------:R-:W-:Y:S02]  /*1fa0*/  DFMA R46, R36, R38, R46 ;  /* 0x00000026242e722b */ /* 0x000fe4000000002e */
[----:B------:R-:W-:-:S06]  /*1fb0*/  DADD R38, R34, R44 ;  /* 0x0000000022267229 */ /* 0x000fcc000000002c */
[----:B------:R-:W-:Y:S02]  /*1fc0*/  DFMA R40, R32, R40, R46 ;  /* 0x000000282028722b */ /* 0x000fe4000000002e */
[----:B------:R-:W-:-:S08]  /*1fd0*/  DADD R34, R34, -R38 ;  /* 0x0000000022227229 */ /* 0x000fd00000000826 */
[----:B------:R-:W-:Y:S02]  /*1fe0*/  DADD R46, R44, R34 ;  /* 0x000000002c2e7229 */ /* 0x000fe40000000022 */
[----:B------:R-:W-:-:S08]  /*1ff0*/  DMUL R44, R38, R42 ;  /* 0x0000002a262c7228 */ /* 0x000fd00000000000 */
[----:B------:R-:W-:-:S08]  /*2000*/  DFMA R34, R38, R42, -R44 ;  /* 0x0000002a2622722b */ /* 0x000fd0000000082c */
[----:B------:R-:W-:-:S08]  /*2010*/  DFMA R34, R38, R40, R34 ;  /* 0x000000282622722b */ /* 0x000fd00000000022 */
[----:B------:R-:W-:-:S08]  /*2020*/  DFMA R46, R46, R42, R34 ;  /* 0x0000002a2e2e722b */ /* 0x000fd00000000022 */
[----:B------:R-:W-:-:S08]  /*2030*/  DADD R38, R44, R46 ;  /* 0x000000002c267229 */ /* 0x000fd0000000002e */
[--C-:B------:R-:W-:Y:S02]  /*2040*/  DADD R34, R32, R38.reuse ;  /* 0x0000000020227229 */ /* 0x100fe40000000026 */
[----:B------:R-:W-:-:S06]  /*2050*/  DADD R44, R44, -R38 ;  /* 0x000000002c2c7229 */ /* 0x000fcc0000000826 */
[----:B------:R-:W-:Y:S02]  /*2060*/  DADD R32, R32, -R34 ;  /* 0x0000000020207229 */ /* 0x000fe40000000822 */
[----:B------:R-:W-:-:S06]  /*2070*/  DADD R44, R46, R44 ;  /* 0x000000002e2c7229 */ /* 0x000fcc000000002c */
[----:B------:R-:W-:-:S08]  /*2080*/  DADD R32, R38, R32 ;  /* 0x0000000026207229 */ /* 0x000fd00000000020 */
[----:B------:R-:W-:-:S08]  /*2090*/  DADD R32, R44, R32 ;  /* 0x000000002c207229 */ /* 0x000fd00000000020 */
[----:B------:R-:W-:Y:S01]  /*20a0*/  DADD R38, R36, R32 ;  /* 0x0000000024267229 */ /* 0x000fe20000000020 */
[----:B------:R-:W-:Y:S01]  /*20b0*/  LOP3.LUT R32, R30, 0x80000000, RZ, 0x3c, !PT ;  /* 0x800000001e207812 */ /* 0x000fe200078e3cff */
[----:B------:R-:W-:-:S06]  /*20c0*/  IMAD.MOV.U32 R33, RZ, RZ, 0x43300000 ;  /* 0x43300000ff217424 */ /* 0x000fcc00078e00ff */
[----:B------:R-:W-:Y:S02]  /*20d0*/  DADD R36, R34, R38 ;  /* 0x0000000022247229 */ /* 0x000fe40000000026 */
[----:B------:R-:W-:Y:S01]  /*20e0*/  DADD R32, R32, -UR8 ;  /* 0x8000000820207e29 */ /* 0x000fe20008000000 */
[----:B------:R-:W-:Y:S01]  /*20f0*/  UMOV UR8, 0xfefa39ef ;  /* 0xfefa39ef00087882 */ /* 0x000fe20000000000 */
[----:B------:R-:W-:-:S04]  /*2100*/  UMOV UR9, 0x3fe62e42 ;  /* 0x3fe62e4200097882 */ /* 0x000fc80000000000 */
[--C-:B------:R-:W-:Y:S02]  /*2110*/  DADD R40, R34, -R36.reuse ;  /* 0x0000000022287229 */ /* 0x100fe40000000824 */
[----:B------:R-:W-:-:S06]  /*2120*/  DFMA R30, R32, UR8, R36 ;  /* 0x00000008201e7c2b */ /* 0x000fcc0008000024 */
[----:B------:R-:W-:Y:S02]  /*2130*/  DADD R40, R38, R40 ;  /* 0x0000000026287229 */ /* 0x000fe40000000028 */
[----:B------:R-:W-:-:S08]  /*2140*/  DFMA R34, R32, -UR8, R30 ;  /* 0x8000000820227c2b */ /* 0x000fd0000800001e */
[----:B------:R-:W-:-:S08]  /*2150*/  DADD R34, -R36, R34 ;  /* 0x0000000024227229 */ /* 0x000fd00000000122 */
[----:B------:R-:W-:-:S08]  /*2160*/  DADD R34, R40, -R34 ;  /* 0x0000000028227229 */ /* 0x000fd00000000822 */
[----:B------:R-:W-:-:S08]  /*2170*/  DFMA R34, R32, UR10, R34 ;  /* 0x0000000a20227c2b */ /* 0x000fd00008000022 */
[----:B------:R-:W-:-:S08]  /*2180*/  DADD R32, R30, R34 ;  /* 0x000000001e207229 */ /* 0x000fd00000000022 */
[----:B------:R-:W-:Y:S02]  /*2190*/  DADD R30, R30, -R32 ;  /* 0x000000001e1e7229 */ /* 0x000fe40000000820 */
[----:B------:R-:W-:-:S06]  /*21a0*/  DMUL R40, R32, 2 ;  /* 0x4000000020287828 */ /* 0x000fcc0000000000 */
[----:B------:R-:W-:Y:S02]  /*21b0*/  DADD R30, R34, R30 ;  /* 0x00000000221e7229 */ /* 0x000fe4000000001e */
[----:B------:R-:W-:Y:S01]  /*21c0*/  DFMA R38, R32, 2, -R40 ;  /* 0x400000002026782b */ /* 0x000fe20000000828 */
[----:B------:R-:W-:Y:S02]  /*21d0*/  IMAD.MOV.U32 R32, RZ, RZ, 0x652b82fe ;  /* 0x652b82feff207424 */ /* 0x000fe400078e00ff */
[----:B------:R-:W-:-:S05]  /*21e0*/  IMAD.MOV.U32 R33, RZ, RZ, 0x3ff71547 ;  /* 0x3ff71547ff217424 */ /* 0x000fca00078e00ff */
[----:B------:R-:W-:-:S08]  /*21f0*/  DFMA R38, R30, 2, R38 ;  /* 0x400000001e26782b */ /* 0x000fd00000000026 */
[----:B------:R-:W-:-:S08]  /*2200*/  DADD R30, R40, R38 ;  /* 0x00000000281e7229 */ /* 0x000fd00000000026 */
[----:B------:R-:W-:Y:S02]  /*2210*/  DFMA R32, R30, R32, 6.75539944105574400000e+15 ;  /* 0x433800001e20742b */ /* 0x000fe40000000020 */
[----:B------:R-:W-:Y:S01]  /*2220*/  FSETP.GEU.AND P0, PT, |R31|, 4.1917929649353027344, PT ;  /* 0x4086232b1f00780b */ /* 0x000fe20003f0e200 */
[----:B------:R-:W-:-:S05]  /*2230*/  DADD R40, R40, -R30 ;  /* 0x0000000028287229 */ /* 0x000fca000000081e */
[----:B------:R-:W-:-:S03]  /*2240*/  DADD R34, R32, -6.75539944105574400000e+15 ;  /* 0xc338000020227429 */ /* 0x000fc60000000000 */
[----:B------:R-:W-:-:S05]  /*2250*/  DADD R38, R38, R40 ;  /* 0x0000000026267229 */ /* 0x000fca0000000028 */
[----:B------:R-:W-:Y:S01]  /*2260*/  DFMA R36, R34, -UR8, R30 ;  /* 0x8000000822247c2b */ /* 0x000fe2000800001e */
[----:B------:R-:W-:Y:S01]  /*2270*/  UMOV UR8, 0x3b39803f ;  /* 0x3b39803f00087882 */ /* 0x000fe20000000000 */
[----:B------:R-:W-:-:S06]  /*2280*/  UMOV UR9, 0x3c7abc9e ;  /* 0x3c7abc9e00097882 */ /* 0x000fcc0000000000 */
[----:B------:R-:W-:Y:S01]  /*2290*/  DFMA R36, R34, -UR8, R36 ;  /* 0x8000000822247c2b */ /* 0x000fe20008000024 */
[----:B------:R-:W-:Y:S01]  /*22a0*/  UMOV UR8, 0x69ce2bdf ;  /* 0x69ce2bdf00087882 */ /* 0x000fe20000000000 */
[----:B------:R-:W-:Y:S01]  /*22b0*/  IMAD.MOV.U32 R34, RZ, RZ, -0x35dec16 ;  /* 0xfca213eaff227424 */ /* 0x000fe200078e00ff */
[----:B------:R-:W-:Y:S01]  /*22c0*/  UMOV UR9, 0x3e5ade15 ;  /* 0x3e5ade1500097882 */ /* 0x000fe20000000000 */
[----:B------:R-:W-:-:S06]  /*22d0*/  IMAD.MOV.U32 R35, RZ, RZ, 0x3e928af3 ;  /* 0x3e928af3ff237424 */ /* 0x000fcc00078e00ff */
[----:B------:R-:W-:Y:S01]  /*22e0*/  DFMA R34, R36, UR8, R34 ;  /* 0x0000000824227c2b */ /* 0x000fe20008000022 */
[----:B------:R-:W-:Y:S01]  /*22f0*/  UMOV UR8, 0x62401315 ;  /* 0x6240131500087882 */ /* 0x000fe20000000000 */
[----:B------:R-:W-:-:S06]  /*2300*/  UMOV UR9, 0x3ec71dee ;  /* 0x3ec71dee00097882 */ /* 0x000fcc0000000000 */
[----:B------:R-:W-:Y:S01]  /*2310*/  DFMA R34, R36, R34, UR8 ;  /* 0x0000000824227e2b */ /* 0x000fe20008000022 */
        /* <DEDUP_REMOVED lines=20> */
[----:B------:R-:W-:-:S08]  /*2460*/  DFMA R34, R36, R34, UR8 ;  /* 0x0000000824227e2b */ /* 0x000fd00008000022 */
[----:B------:R-:W-:-:S08]  /*2470*/  DFMA R34, R36, R34, 1 ;  /* 0x3ff000002422742b */ /* 0x000fd00000000022 */
[----:B------:R-:W-:-:S10]  /*2480*/  DFMA R34, R36, R34, 1 ;  /* 0x3ff000002422742b */ /* 0x000fd40000000022 */
[----:B------:R-:W-:Y:S01]  /*2490*/  IMAD R37, R32, 0x100000, R35 ;  /* 0x0010000020257824 */ /* 0x000fe200078e0223 */
[----:B------:R-:W-:Y:S01]  /*24a0*/  MOV R36, R34 ;  /* 0x0000002200247202 */ /* 0x000fe20000000f00 */
[----:B------:R-:W-:Y:S06]  /*24b0*/  @!P0 BRA `(.L_x_35) ;  /* 0x0000000000308947 */ /* 0x000fec0003800000 */
[----:B------:R-:W-:Y:S01]  /*24c0*/  FSETP.GEU.AND P2, PT, |R31|, 4.2275390625, PT ;  /* 0x408748001f00780b */ /* 0x000fe20003f4e200 */
[C---:B------:R-:W-:Y:S02]  /*24d0*/  DADD R36, R30.reuse, +INF ;  /* 0x7ff000001e247429 */ /* 0x040fe40000000000 */
[----:B------:R-:W-:-:S08]  /*24e0*/  DSETP.GEU.AND P0, PT, R30, RZ, PT ;  /* 0x000000ff1e00722a */ /* 0x000fd00003f0e000 */
[----:B------:R-:W-:Y:S02]  /*24f0*/  FSEL R36, R36, RZ, P0 ;  /* 0x000000ff24247208 */ /* 0x000fe40000000000 */
[----:B------:R-:W-:Y:S02]  /*2500*/  @!P2 LEA.HI R33, R32, R32, RZ, 0x1 ;  /* 0x000000202021a211 */ /* 0x000fe400078f08ff */
[----:B------:R-:W-:Y:S02]  /*2510*/  FSEL R37, R37, RZ, P0 ;  /* 0x000000ff25257208 */ /* 0x000fe40000000000 */
[----:B------:R-:W-:-:S05]  /*2520*/  @!P2 SHF.R.S32.HI R33, RZ, 0x1, R33 ;  /* 0x00000001ff21a819 */ /* 0x000fca0000011421 */
[----:B------:R-:W-:Y:S02]  /*2530*/  @!P2 IMAD.IADD R30, R32, 0x1, -R33 ;  /* 0x00000001201ea824 */ /* 0x000fe400078e0a21 */
[----:B------:R-:W-:-:S03]  /*2540*/  @!P2 IMAD R35, R33, 0x100000, R35 ;  /* 0x001000002123a824 */ /* 0x000fc600078e0223 */
[----:B------:R-:W-:Y:S01]  /*2550*/  @!P2 LEA R31, R30, 0x3ff00000, 0x14 ;  /* 0x3ff000001e1fa811 */ /* 0x000fe200078ea0ff */
[----:B------:R-:W-:-:S06]  /*2560*/  @!P2 IMAD.MOV.U32 R30, RZ, RZ, RZ ;  /* 0x000000ffff1ea224 */ /* 0x000fcc00078e00ff */
[----:B------:R-:W-:-:S11]  /*2570*/  @!P2 DMUL R36, R34, R30 ;  /* 0x0000001e2224a228 */ /* 0x000fd60000000000 */
.L_x_35:
[----:B------:R-:W-:Y:S01]  /*2580*/  DFMA R38, R38, R36, R36 ;  /* 0x000000242626722b */ /* 0x000fe20000000024 */
[----:B------:R-:W-:Y:S01]  /*2590*/  IMAD.MOV.U32 R32, RZ, RZ, R0 ;  /* 0x000000ffff207224 */ /* 0x000fe200078e0000 */
[----:B------:R-:W-:Y:S01]  /*25a0*/  DSETP.NEU.AND P0, PT, |R36|, +INF , PT ;  /* 0x7ff000002400742a */ /* 0x000fe20003f0d200 */
[----:B------:R-:W-:-:S07]  /*25b0*/  IMAD.MOV.U32 R33, RZ, RZ, 0x0 ;  /* 0x00000000ff217424 */ /* 0x000fce00078e00ff */
[----:B------:R-:W-:Y:S02]  /*25c0*/  FSEL R30, R36, R38, !P0 ;  /* 0x00000026241e7208 */ /* 0x000fe40004000000 */
[----:B------:R-:W-:Y:S01]  /*25d0*/  FSEL R36, R37, R39, !P0 ;  /* 0x0000002725247208 */ /* 0x000fe20004000000 */
[----:B------:R-:W-:Y:S06]  /*25e0*/  RET.REL.NODEC R32 `(_Z17calculateAsteroidPdS_S_S_S_i) ;  /* 0xffffffd820847950 */ /* 0x000fec0003c3ffff */
.L_x_36:
[----:B------:R-:W-:-:S00]  /*25f0*/  BRA `(.L_x_36) ;  /* 0xfffffffc00fc7947 */ /* 0x000fc0000383ffff */
[----:B------:R-:W-:-:S00]  /*2600*/  NOP ;  /* 0x0000000000007918 */ /* 0x000fc00000000000 */
[----:B------:R-:W-:-:S00]  /*2610*/  NOP ;  /* 0x0000000000007918 */ /* 0x000fc00000000000 */
[----:B------:R-:W-:-:S00]  /*2620*/  NOP ;  /* 0x0000000000007918 */ /* 0x000fc00000000000 */
[----:B------:R-:W-:-:S00]  /*2630*/  NOP ;  /* 0x0000000000007918 */ /* 0x000fc00000000000 */
[----:B------:R-:W-:-:S00]  /*2640*/  NOP ;  /* 0x0000000000007918 */ /* 0x000fc00000000000 */
[----:B------:R-:W-:-:S00]  /*2650*/  NOP ;  /* 0x0000000000007918 */ /* 0x000fc00000000000 */
[----:B------:R-:W-:-:S00]  /*2660*/  NOP ;  /* 0x0000000000007918 */ /* 0x000fc00000000000 */
[----:B------:R-:W-:-:S00]  /*2670*/  NOP ;  /* 0x0000000000007918 */ /* 0x000fc00000000000 */
.L_x_39:


//--------------------- .nv.shared.reserved.0     --------------------------
	.section	.nv.shared.reserved.0,"aw",@nobits
	.weak		__nv_reservedSMEM_offset_0_alias
	.size		__nv_reservedSMEM_offset_0_alias, 0, 64
	.other		__nv_reservedSMEM_offset_0_alias,@"STO_CUDA_RESERVED_SHARED STV_DEFAULT"
__nv_reservedSMEM_offset_0_alias:
	.zero		0
	.zero		64


//--------------------- .nv.constant0._Z17calculateAsteroidPdS_S_S_S_i --------------------------
	.section	.nv.constant0._Z17calculateAsteroidPdS_S_S_S_i,"a",@progbits
	.sectionflags	@""
	.align	4
.nv.constant0._Z17calculateAsteroidPdS_S_S_S_i:
	.zero		940


//--------------------- SYMBOLS --------------------------

	.type		.nv.reservedSmem.offset0,@object
	.size		.nv.reservedSmem.offset0,0x4
